//
// Generated by NVIDIA NVVM Compiler
//
// Compiler Build ID: CL-36424714
// Cuda compilation tools, release 13.0, V13.0.88
// Based on NVVM 20.0.0
//

.version 9.0
.target sm_100
.address_size 64

	// .globl	_ZN8parallel14GoldbergTarjan4pushEPiS1_iS1_S1_i
.extern .func  (.param .b32 func_retval0) vprintf
(
	.param .b64 vprintf_param_0,
	.param .b64 vprintf_param_1
)
;
.global .align 1 .b8 $str$2[25] = {112, 117, 115, 104, 105, 110, 103, 58, 32, 40, 37, 100, 44, 32, 37, 100, 41, 32, 194, 163, 32, 69, 102, 10};
.global .align 1 .b8 $str$3[12] = {104, 112, 114, 105, 109, 101, 58, 32, 37, 100, 10};
.global .align 1 .b8 $str$4[18] = {117, 44, 32, 118, 39, 58, 32, 40, 37, 100, 44, 32, 37, 100, 41, 32, 10};

.visible .entry _ZN8parallel14GoldbergTarjan4pushEPiS1_iS1_S1_i(
	.param .u64 .ptr .align 1 _ZN8parallel14GoldbergTarjan4pushEPiS1_iS1_S1_i_param_0,
	.param .u64 .ptr .align 1 _ZN8parallel14GoldbergTarjan4pushEPiS1_iS1_S1_i_param_1,
	.param .u32 _ZN8parallel14GoldbergTarjan4pushEPiS1_iS1_S1_i_param_2,
	.param .u64 .ptr .align 1 _ZN8parallel14GoldbergTarjan4pushEPiS1_iS1_S1_i_param_3,
	.param .u64 .ptr .align 1 _ZN8parallel14GoldbergTarjan4pushEPiS1_iS1_S1_i_param_4,
	.param .u32 _ZN8parallel14GoldbergTarjan4pushEPiS1_iS1_S1_i_param_5
)
{
	.local .align 8 .b8 	__local_depot0[8];
	.reg .b64 	%SP;
	.reg .b64 	%SPL;
	.reg .pred 	%p<38>;
	.reg .b32 	%r<274>;
	.reg .b64 	%rd<99>;

	mov.u64 	%SPL, __local_depot0;
	cvta.local.u64 	%SP, %SPL;
	ld.param.u64 	%rd12, [_ZN8parallel14GoldbergTarjan4pushEPiS1_iS1_S1_i_param_1];
	ld.param.u32 	%r66, [_ZN8parallel14GoldbergTarjan4pushEPiS1_iS1_S1_i_param_2];
	ld.param.u64 	%rd13, [_ZN8parallel14GoldbergTarjan4pushEPiS1_iS1_S1_i_param_3];
	ld.param.u64 	%rd14, [_ZN8parallel14GoldbergTarjan4pushEPiS1_iS1_S1_i_param_4];
	ld.param.u32 	%r67, [_ZN8parallel14GoldbergTarjan4pushEPiS1_iS1_S1_i_param_5];
	cvta.to.global.u64 	%rd1, %rd12;
	cvta.to.global.u64 	%rd2, %rd14;
	cvta.to.global.u64 	%rd15, %rd13;
	add.u64 	%rd16, %SP, 0;
	add.u64 	%rd3, %SPL, 0;
	mov.u32 	%r1, %tid.x;
	mul.wide.u32 	%rd17, %r1, 4;
	add.s64 	%rd18, %rd15, %rd17;
	ld.global.u32 	%r68, [%rd18];
	setp.lt.s32 	%p1, %r68, 1;
	@%p1 bra 	$L__BB0_56;
	add.s64 	%rd4, %rd2, %rd17;
	ld.global.u32 	%r69, [%rd4];
	setp.ge.s32 	%p2, %r69, %r67;
	@%p2 bra 	$L__BB0_56;
	setp.lt.s32 	%p3, %r66, 1;
	mov.b32 	%r244, 2147483647;
	@%p3 bra 	$L__BB0_43;
	mul.lo.s32 	%r2, %r66, %r1;
	and.b32  	%r3, %r66, 7;
	setp.lt.u32 	%p4, %r66, 8;
	mov.b32 	%r244, 2147483647;
	mov.b32 	%r260, 0;
	@%p4 bra 	$L__BB0_22;
	and.b32  	%r260, %r66, 2147483640;
	mov.b32 	%r244, 2147483647;
	mov.b32 	%r242, 0;
	mov.u64 	%rd22, $str$2;
$L__BB0_5:
	.pragma "nounroll";
	add.s32 	%r76, %r242, %r2;
	mul.wide.u32 	%rd20, %r76, 4;
	add.s64 	%rd5, %rd1, %rd20;
	ld.global.u32 	%r77, [%rd5];
	setp.lt.s32 	%p5, %r77, 1;
	mul.wide.u32 	%rd21, %r242, 4;
	add.s64 	%rd6, %rd2, %rd21;
	@%p5 bra 	$L__BB0_7;
	st.local.v2.u32 	[%rd3], {%r1, %r242};
	cvta.global.u64 	%rd23, %rd22;
	{ // callseq 0, 0
	.param .b64 param0;
	st.param.b64 	[param0], %rd23;
	.param .b64 param1;
	st.param.b64 	[param1], %rd16;
	.param .b32 retval0;
	call.uni (retval0), 
	vprintf, 
	(
	param0, 
	param1
	);
	ld.param.b32 	%r78, [retval0];
	} // callseq 0
	ld.global.u32 	%r80, [%rd6];
	min.s32 	%r244, %r244, %r80;
$L__BB0_7:
	ld.global.u32 	%r81, [%rd5+4];
	setp.lt.s32 	%p6, %r81, 1;
	@%p6 bra 	$L__BB0_9;
	add.s32 	%r82, %r242, 1;
	st.local.v2.u32 	[%rd3], {%r1, %r82};
	cvta.global.u64 	%rd26, %rd22;
	{ // callseq 1, 0
	.param .b64 param0;
	st.param.b64 	[param0], %rd26;
	.param .b64 param1;
	st.param.b64 	[param1], %rd16;
	.param .b32 retval0;
	call.uni (retval0), 
	vprintf, 
	(
	param0, 
	param1
	);
	ld.param.b32 	%r83, [retval0];
	} // callseq 1
	ld.global.u32 	%r85, [%rd6+4];
	min.s32 	%r244, %r244, %r85;
$L__BB0_9:
	ld.global.u32 	%r86, [%rd5+8];
	setp.lt.s32 	%p7, %r86, 1;
	@%p7 bra 	$L__BB0_11;
	add.s32 	%r87, %r242, 2;
	st.local.v2.u32 	[%rd3], {%r1, %r87};
	cvta.global.u64 	%rd29, %rd22;
	{ // callseq 2, 0
	.param .b64 param0;
	st.param.b64 	[param0], %rd29;
	.param .b64 param1;
	st.param.b64 	[param1], %rd16;
	.param .b32 retval0;
	call.uni (retval0), 
	vprintf, 
	(
	param0, 
	param1
	);
	ld.param.b32 	%r88, [retval0];
	} // callseq 2
	ld.global.u32 	%r90, [%rd6+8];
	min.s32 	%r244, %r244, %r90;
$L__BB0_11:
	ld.global.u32 	%r91, [%rd5+12];
	setp.lt.s32 	%p8, %r91, 1;
	@%p8 bra 	$L__BB0_13;
	add.s32 	%r92, %r242, 3;
	st.local.v2.u32 	[%rd3], {%r1, %r92};
	cvta.global.u64 	%rd32, %rd22;
	{ // callseq 3, 0
	.param .b64 param0;
	st.param.b64 	[param0], %rd32;
	.param .b64 param1;
	st.param.b64 	[param1], %rd16;
	.param .b32 retval0;
	call.uni (retval0), 
	vprintf, 
	(
	param0, 
	param1
	);
	ld.param.b32 	%r93, [retval0];
	} // callseq 3
	ld.global.u32 	%r95, [%rd6+12];
	min.s32 	%r244, %r244, %r95;
$L__BB0_13:
	ld.global.u32 	%r96, [%rd5+16];
	setp.lt.s32 	%p9, %r96, 1;
	@%p9 bra 	$L__BB0_15;
	add.s32 	%r97, %r242, 4;
	st.local.v2.u32 	[%rd3], {%r1, %r97};
	cvta.global.u64 	%rd35, %rd22;
	{ // callseq 4, 0
	.param .b64 param0;
	st.param.b64 	[param0], %rd35;
	.param .b64 param1;
	st.param.b64 	[param1], %rd16;
	.param .b32 retval0;
	call.uni (retval0), 
	vprintf, 
	(
	param0, 
	param1
	);
	ld.param.b32 	%r98, [retval0];
	} // callseq 4
	ld.global.u32 	%r100, [%rd6+16];
	min.s32 	%r244, %r244, %r100;
$L__BB0_15:
	ld.global.u32 	%r101, [%rd5+20];
	setp.lt.s32 	%p10, %r101, 1;
	@%p10 bra 	$L__BB0_17;
	add.s32 	%r102, %r242, 5;
	st.local.v2.u32 	[%rd3], {%r1, %r102};
	cvta.global.u64 	%rd38, %rd22;
	{ // callseq 5, 0
	.param .b64 param0;
	st.param.b64 	[param0], %rd38;
	.param .b64 param1;
	st.param.b64 	[param1], %rd16;
	.param .b32 retval0;
	call.uni (retval0), 
	vprintf, 
	(
	param0, 
	param1
	);
	ld.param.b32 	%r103, [retval0];
	} // callseq 5
	ld.global.u32 	%r105, [%rd6+20];
	min.s32 	%r244, %r244, %r105;
$L__BB0_17:
	ld.global.u32 	%r106, [%rd5+24];
	setp.lt.s32 	%p11, %r106, 1;
	@%p11 bra 	$L__BB0_19;
	add.s32 	%r107, %r242, 6;
	st.local.v2.u32 	[%rd3], {%r1, %r107};
	cvta.global.u64 	%rd41, %rd22;
	{ // callseq 6, 0
	.param .b64 param0;
	st.param.b64 	[param0], %rd41;
	.param .b64 param1;
	st.param.b64 	[param1], %rd16;
	.param .b32 retval0;
	call.uni (retval0), 
	vprintf, 
	(
	param0, 
	param1
	);
	ld.param.b32 	%r108, [retval0];
	} // callseq 6
	ld.global.u32 	%r110, [%rd6+24];
	min.s32 	%r244, %r244, %r110;
$L__BB0_19:
	ld.global.u32 	%r111, [%rd5+28];
	setp.lt.s32 	%p12, %r111, 1;
	@%p12 bra 	$L__BB0_21;
	add.s32 	%r112, %r242, 7;
	st.local.v2.u32 	[%rd3], {%r1, %r112};
	cvta.global.u64 	%rd44, %rd22;
	{ // callseq 7, 0
	.param .b64 param0;
	st.param.b64 	[param0], %rd44;
	.param .b64 param1;
	st.param.b64 	[param1], %rd16;
	.param .b32 retval0;
	call.uni (retval0), 
	vprintf, 
	(
	param0, 
	param1
	);
	ld.param.b32 	%r113, [retval0];
	} // callseq 7
	ld.global.u32 	%r115, [%rd6+28];
	min.s32 	%r244, %r244, %r115;
$L__BB0_21:
	add.s32 	%r242, %r242, 8;
	setp.ne.s32 	%p13, %r242, %r260;
	@%p13 bra 	$L__BB0_5;
$L__BB0_22:
	setp.eq.s32 	%p14, %r3, 0;
	@%p14 bra 	$L__BB0_43;
	and.b32  	%r27, %r66, 3;
	setp.lt.u32 	%p15, %r3, 4;
	@%p15 bra 	$L__BB0_33;
	add.s32 	%r117, %r260, %r2;
	mul.wide.u32 	%rd46, %r117, 4;
	add.s64 	%rd47, %rd1, %rd46;
	ld.global.u32 	%r118, [%rd47];
	setp.lt.s32 	%p16, %r118, 1;
	cvt.u64.u32 	%rd7, %r260;
	mul.wide.u32 	%rd48, %r260, 4;
	add.s64 	%rd8, %rd2, %rd48;
	@%p16 bra 	$L__BB0_26;
	st.local.v2.u32 	[%rd3], {%r1, %r260};
	mov.u64 	%rd49, $str$2;
	cvta.global.u64 	%rd50, %rd49;
	{ // callseq 8, 0
	.param .b64 param0;
	st.param.b64 	[param0], %rd50;
	.param .b64 param1;
	st.param.b64 	[param1], %rd16;
	.param .b32 retval0;
	call.uni (retval0), 
	vprintf, 
	(
	param0, 
	param1
	);
	ld.param.b32 	%r119, [retval0];
	} // callseq 8
	ld.global.u32 	%r121, [%rd8];
	min.s32 	%r244, %r244, %r121;
$L__BB0_26:
	cvt.u64.u32 	%rd52, %r2;
	add.s64 	%rd53, %rd7, %rd52;
	shl.b64 	%rd54, %rd53, 2;
	add.s64 	%rd9, %rd1, %rd54;
	ld.global.u32 	%r122, [%rd9+4];
	setp.lt.s32 	%p17, %r122, 1;
	@%p17 bra 	$L__BB0_28;
	add.s32 	%r123, %r260, 1;
	st.local.v2.u32 	[%rd3], {%r1, %r123};
	mov.u64 	%rd55, $str$2;
	cvta.global.u64 	%rd56, %rd55;
	{ // callseq 9, 0
	.param .b64 param0;
	st.param.b64 	[param0], %rd56;
	.param .b64 param1;
	st.param.b64 	[param1], %rd16;
	.param .b32 retval0;
	call.uni (retval0), 
	vprintf, 
	(
	param0, 
	param1
	);
	ld.param.b32 	%r124, [retval0];
	} // callseq 9
	ld.global.u32 	%r126, [%rd8+4];
	min.s32 	%r244, %r244, %r126;
$L__BB0_28:
	ld.global.u32 	%r127, [%rd9+8];
	setp.lt.s32 	%p18, %r127, 1;
	@%p18 bra 	$L__BB0_30;
	add.s32 	%r128, %r260, 2;
	st.local.v2.u32 	[%rd3], {%r1, %r128};
	mov.u64 	%rd58, $str$2;
	cvta.global.u64 	%rd59, %rd58;
	{ // callseq 10, 0
	.param .b64 param0;
	st.param.b64 	[param0], %rd59;
	.param .b64 param1;
	st.param.b64 	[param1], %rd16;
	.param .b32 retval0;
	call.uni (retval0), 
	vprintf, 
	(
	param0, 
	param1
	);
	ld.param.b32 	%r129, [retval0];
	} // callseq 10
	ld.global.u32 	%r131, [%rd8+8];
	min.s32 	%r244, %r244, %r131;
$L__BB0_30:
	ld.global.u32 	%r132, [%rd9+12];
	setp.lt.s32 	%p19, %r132, 1;
	@%p19 bra 	$L__BB0_32;
	add.s32 	%r133, %r260, 3;
	st.local.v2.u32 	[%rd3], {%r1, %r133};
	mov.u64 	%rd61, $str$2;
	cvta.global.u64 	%rd62, %rd61;
	{ // callseq 11, 0
	.param .b64 param0;
	st.param.b64 	[param0], %rd62;
	.param .b64 param1;
	st.param.b64 	[param1], %rd16;
	.param .b32 retval0;
	call.uni (retval0), 
	vprintf, 
	(
	param0, 
	param1
	);
	ld.param.b32 	%r134, [retval0];
	} // callseq 11
	ld.global.u32 	%r136, [%rd8+12];
	min.s32 	%r244, %r244, %r136;
$L__BB0_32:
	add.s32 	%r260, %r260, 4;
$L__BB0_33:
	setp.eq.s32 	%p20, %r27, 0;
	@%p20 bra 	$L__BB0_43;
	setp.eq.s32 	%p21, %r27, 1;
	@%p21 bra 	$L__BB0_40;
	add.s32 	%r138, %r260, %r2;
	mul.wide.u32 	%rd64, %r138, 4;
	add.s64 	%rd65, %rd1, %rd64;
	ld.global.u32 	%r139, [%rd65];
	setp.lt.s32 	%p22, %r139, 1;
	cvt.u64.u32 	%rd10, %r260;
	mul.wide.u32 	%rd66, %r260, 4;
	add.s64 	%rd11, %rd2, %rd66;
	@%p22 bra 	$L__BB0_37;
	st.local.v2.u32 	[%rd3], {%r1, %r260};
	mov.u64 	%rd67, $str$2;
	cvta.global.u64 	%rd68, %rd67;
	{ // callseq 12, 0
	.param .b64 param0;
	st.param.b64 	[param0], %rd68;
	.param .b64 param1;
	st.param.b64 	[param1], %rd16;
	.param .b32 retval0;
	call.uni (retval0), 
	vprintf, 
	(
	param0, 
	param1
	);
	ld.param.b32 	%r140, [retval0];
	} // callseq 12
	ld.global.u32 	%r142, [%rd11];
	min.s32 	%r244, %r244, %r142;
$L__BB0_37:
	cvt.u64.u32 	%rd70, %r2;
	add.s64 	%rd71, %rd10, %rd70;
	shl.b64 	%rd72, %rd71, 2;
	add.s64 	%rd73, %rd1, %rd72;
	ld.global.u32 	%r143, [%rd73+4];
	setp.lt.s32 	%p23, %r143, 1;
	@%p23 bra 	$L__BB0_39;
	add.s32 	%r144, %r260, 1;
	st.local.v2.u32 	[%rd3], {%r1, %r144};
	mov.u64 	%rd74, $str$2;
	cvta.global.u64 	%rd75, %rd74;
	{ // callseq 13, 0
	.param .b64 param0;
	st.param.b64 	[param0], %rd75;
	.param .b64 param1;
	st.param.b64 	[param1], %rd16;
	.param .b32 retval0;
	call.uni (retval0), 
	vprintf, 
	(
	param0, 
	param1
	);
	ld.param.b32 	%r145, [retval0];
	} // callseq 13
	ld.global.u32 	%r147, [%rd11+4];
	min.s32 	%r244, %r244, %r147;
$L__BB0_39:
	add.s32 	%r260, %r260, 2;
$L__BB0_40:
	and.b32  	%r148, %r66, 1;
	setp.eq.b32 	%p24, %r148, 1;
	not.pred 	%p25, %p24;
	@%p25 bra 	$L__BB0_43;
	add.s32 	%r149, %r260, %r2;
	mul.wide.u32 	%rd77, %r149, 4;
	add.s64 	%rd78, %rd1, %rd77;
	ld.global.u32 	%r150, [%rd78];
	setp.lt.s32 	%p26, %r150, 1;
	@%p26 bra 	$L__BB0_43;
	st.local.v2.u32 	[%rd3], {%r1, %r260};
	mov.u64 	%rd79, $str$2;
	cvta.global.u64 	%rd80, %rd79;
	{ // callseq 14, 0
	.param .b64 param0;
	st.param.b64 	[param0], %rd80;
	.param .b64 param1;
	st.param.b64 	[param1], %rd16;
	.param .b32 retval0;
	call.uni (retval0), 
	vprintf, 
	(
	param0, 
	param1
	);
	ld.param.b32 	%r151, [retval0];
	} // callseq 14
	mul.wide.u32 	%rd82, %r260, 4;
	add.s64 	%rd83, %rd2, %rd82;
	ld.global.u32 	%r153, [%rd83];
	min.s32 	%r244, %r244, %r153;
$L__BB0_43:
	setp.lt.s32 	%p27, %r66, 1;
	st.local.u32 	[%rd3], %r244;
	mov.u64 	%rd84, $str$3;
	cvta.global.u64 	%rd85, %rd84;
	{ // callseq 15, 0
	.param .b64 param0;
	st.param.b64 	[param0], %rd85;
	.param .b64 param1;
	st.param.b64 	[param1], %rd16;
	.param .b32 retval0;
	call.uni (retval0), 
	vprintf, 
	(
	param0, 
	param1
	);
	ld.param.b32 	%r154, [retval0];
	} // callseq 15
	ld.global.u32 	%r156, [%rd4];
	setp.le.s32 	%p28, %r156, %r244;
	or.pred  	%p29, %p28, %p27;
	@%p29 bra 	$L__BB0_56;
	and.b32  	%r50, %r66, 15;
	setp.lt.u32 	%p30, %r66, 16;
	mov.b32 	%r270, 0;
	@%p30 bra 	$L__BB0_47;
	and.b32  	%r270, %r66, 2147483632;
	mov.b32 	%r268, 0;
	mov.u64 	%rd87, $str$4;
$L__BB0_46:
	.pragma "nounroll";
	st.local.v2.u32 	[%rd3], {%r1, %r268};
	cvta.global.u64 	%rd88, %rd87;
	{ // callseq 16, 0
	.param .b64 param0;
	st.param.b64 	[param0], %rd88;
	.param .b64 param1;
	st.param.b64 	[param1], %rd16;
	.param .b32 retval0;
	call.uni (retval0), 
	vprintf, 
	(
	param0, 
	param1
	);
	ld.param.b32 	%r159, [retval0];
	} // callseq 16
	add.s32 	%r161, %r268, 1;
	st.local.v2.u32 	[%rd3], {%r1, %r161};
	{ // callseq 17, 0
	.param .b64 param0;
	st.param.b64 	[param0], %rd88;
	.param .b64 param1;
	st.param.b64 	[param1], %rd16;
	.param .b32 retval0;
	call.uni (retval0), 
	vprintf, 
	(
	param0, 
	param1
	);
	ld.param.b32 	%r162, [retval0];
	} // callseq 17
	add.s32 	%r164, %r268, 2;
	st.local.v2.u32 	[%rd3], {%r1, %r164};
	{ // callseq 18, 0
	.param .b64 param0;
	st.param.b64 	[param0], %rd88;
	.param .b64 param1;
	st.param.b64 	[param1], %rd16;
	.param .b32 retval0;
	call.uni (retval0), 
	vprintf, 
	(
	param0, 
	param1
	);
	ld.param.b32 	%r165, [retval0];
	} // callseq 18
	add.s32 	%r167, %r268, 3;
	st.local.v2.u32 	[%rd3], {%r1, %r167};
	{ // callseq 19, 0
	.param .b64 param0;
	st.param.b64 	[param0], %rd88;
	.param .b64 param1;
	st.param.b64 	[param1], %rd16;
	.param .b32 retval0;
	call.uni (retval0), 
	vprintf, 
	(
	param0, 
	param1
	);
	ld.param.b32 	%r168, [retval0];
	} // callseq 19
	add.s32 	%r170, %r268, 4;
	st.local.v2.u32 	[%rd3], {%r1, %r170};
	{ // callseq 20, 0
	.param .b64 param0;
	st.param.b64 	[param0], %rd88;
	.param .b64 param1;
	st.param.b64 	[param1], %rd16;
	.param .b32 retval0;
	call.uni (retval0), 
	vprintf, 
	(
	param0, 
	param1
	);
	ld.param.b32 	%r171, [retval0];
	} // callseq 20
	add.s32 	%r173, %r268, 5;
	st.local.v2.u32 	[%rd3], {%r1, %r173};
	{ // callseq 21, 0
	.param .b64 param0;
	st.param.b64 	[param0], %rd88;
	.param .b64 param1;
	st.param.b64 	[param1], %rd16;
	.param .b32 retval0;
	call.uni (retval0), 
	vprintf, 
	(
	param0, 
	param1
	);
	ld.param.b32 	%r174, [retval0];
	} // callseq 21
	add.s32 	%r176, %r268, 6;
	st.local.v2.u32 	[%rd3], {%r1, %r176};
	{ // callseq 22, 0
	.param .b64 param0;
	st.param.b64 	[param0], %rd88;
	.param .b64 param1;
	st.param.b64 	[param1], %rd16;
	.param .b32 retval0;
	call.uni (retval0), 
	vprintf, 
	(
	param0, 
	param1
	);
	ld.param.b32 	%r177, [retval0];
	} // callseq 22
	add.s32 	%r179, %r268, 7;
	st.local.v2.u32 	[%rd3], {%r1, %r179};
	{ // callseq 23, 0
	.param .b64 param0;
	st.param.b64 	[param0], %rd88;
	.param .b64 param1;
	st.param.b64 	[param1], %rd16;
	.param .b32 retval0;
	call.uni (retval0), 
	vprintf, 
	(
	param0, 
	param1
	);
	ld.param.b32 	%r180, [retval0];
	} // callseq 23
	add.s32 	%r182, %r268, 8;
	st.local.v2.u32 	[%rd3], {%r1, %r182};
	{ // callseq 24, 0
	.param .b64 param0;
	st.param.b64 	[param0], %rd88;
	.param .b64 param1;
	st.param.b64 	[param1], %rd16;
	.param .b32 retval0;
	call.uni (retval0), 
	vprintf, 
	(
	param0, 
	param1
	);
	ld.param.b32 	%r183, [retval0];
	} // callseq 24
	add.s32 	%r185, %r268, 9;
	st.local.v2.u32 	[%rd3], {%r1, %r185};
	{ // callseq 25, 0
	.param .b64 param0;
	st.param.b64 	[param0], %rd88;
	.param .b64 param1;
	st.param.b64 	[param1], %rd16;
	.param .b32 retval0;
	call.uni (retval0), 
	vprintf, 
	(
	param0, 
	param1
	);
	ld.param.b32 	%r186, [retval0];
	} // callseq 25
	add.s32 	%r188, %r268, 10;
	st.local.v2.u32 	[%rd3], {%r1, %r188};
	{ // callseq 26, 0
	.param .b64 param0;
	st.param.b64 	[param0], %rd88;
	.param .b64 param1;
	st.param.b64 	[param1], %rd16;
	.param .b32 retval0;
	call.uni (retval0), 
	vprintf, 
	(
	param0, 
	param1
	);
	ld.param.b32 	%r189, [retval0];
	} // callseq 26
	add.s32 	%r191, %r268, 11;
	st.local.v2.u32 	[%rd3], {%r1, %r191};
	{ // callseq 27, 0
	.param .b64 param0;
	st.param.b64 	[param0], %rd88;
	.param .b64 param1;
	st.param.b64 	[param1], %rd16;
	.param .b32 retval0;
	call.uni (retval0), 
	vprintf, 
	(
	param0, 
	param1
	);
	ld.param.b32 	%r192, [retval0];
	} // callseq 27
	add.s32 	%r194, %r268, 12;
	st.local.v2.u32 	[%rd3], {%r1, %r194};
	{ // callseq 28, 0
	.param .b64 param0;
	st.param.b64 	[param0], %rd88;
	.param .b64 param1;
	st.param.b64 	[param1], %rd16;
	.param .b32 retval0;
	call.uni (retval0), 
	vprintf, 
	(
	param0, 
	param1
	);
	ld.param.b32 	%r195, [retval0];
	} // callseq 28
	add.s32 	%r197, %r268, 13;
	st.local.v2.u32 	[%rd3], {%r1, %r197};
	{ // callseq 29, 0
	.param .b64 param0;
	st.param.b64 	[param0], %rd88;
	.param .b64 param1;
	st.param.b64 	[param1], %rd16;
	.param .b32 retval0;
	call.uni (retval0), 
	vprintf, 
	(
	param0, 
	param1
	);
	ld.param.b32 	%r198, [retval0];
	} // callseq 29
	add.s32 	%r200, %r268, 14;
	st.local.v2.u32 	[%rd3], {%r1, %r200};
	{ // callseq 30, 0
	.param .b64 param0;
	st.param.b64 	[param0], %rd88;
	.param .b64 param1;
	st.param.b64 	[param1], %rd16;
	.param .b32 retval0;
	call.uni (retval0), 
	vprintf, 
	(
	param0, 
	param1
	);
	ld.param.b32 	%r201, [retval0];
	} // callseq 30
	add.s32 	%r203, %r268, 15;
	st.local.v2.u32 	[%rd3], {%r1, %r203};
	{ // callseq 31, 0
	.param .b64 param0;
	st.param.b64 	[param0], %rd88;
	.param .b64 param1;
	st.param.b64 	[param1], %rd16;
	.param .b32 retval0;
	call.uni (retval0), 
	vprintf, 
	(
	param0, 
	param1
	);
	ld.param.b32 	%r204, [retval0];
	} // callseq 31
	add.s32 	%r268, %r268, 16;
	setp.ne.s32 	%p31, %r268, %r270;
	@%p31 bra 	$L__BB0_46;
$L__BB0_47:
	setp.eq.s32 	%p32, %r50, 0;
	@%p32 bra 	$L__BB0_56;
	and.b32  	%r55, %r66, 7;
	setp.lt.u32 	%p33, %r50, 8;
	@%p33 bra 	$L__BB0_50;
	st.local.v2.u32 	[%rd3], {%r1, %r270};
	mov.u64 	%rd90, $str$4;
	cvta.global.u64 	%rd91, %rd90;
	{ // callseq 32, 0
	.param .b64 param0;
	st.param.b64 	[param0], %rd91;
	.param .b64 param1;
	st.param.b64 	[param1], %rd16;
	.param .b32 retval0;
	call.uni (retval0), 
	vprintf, 
	(
	param0, 
	param1
	);
	ld.param.b32 	%r206, [retval0];
	} // callseq 32
	add.s32 	%r208, %r270, 1;
	st.local.v2.u32 	[%rd3], {%r1, %r208};
	{ // callseq 33, 0
	.param .b64 param0;
	st.param.b64 	[param0], %rd91;
	.param .b64 param1;
	st.param.b64 	[param1], %rd16;
	.param .b32 retval0;
	call.uni (retval0), 
	vprintf, 
	(
	param0, 
	param1
	);
	ld.param.b32 	%r209, [retval0];
	} // callseq 33
	add.s32 	%r211, %r270, 2;
	st.local.v2.u32 	[%rd3], {%r1, %r211};
	{ // callseq 34, 0
	.param .b64 param0;
	st.param.b64 	[param0], %rd91;
	.param .b64 param1;
	st.param.b64 	[param1], %rd16;
	.param .b32 retval0;
	call.uni (retval0), 
	vprintf, 
	(
	param0, 
	param1
	);
	ld.param.b32 	%r212, [retval0];
	} // callseq 34
	add.s32 	%r214, %r270, 3;
	st.local.v2.u32 	[%rd3], {%r1, %r214};
	{ // callseq 35, 0
	.param .b64 param0;
	st.param.b64 	[param0], %rd91;
	.param .b64 param1;
	st.param.b64 	[param1], %rd16;
	.param .b32 retval0;
	call.uni (retval0), 
	vprintf, 
	(
	param0, 
	param1
	);
	ld.param.b32 	%r215, [retval0];
	} // callseq 35
	add.s32 	%r217, %r270, 4;
	st.local.v2.u32 	[%rd3], {%r1, %r217};
	{ // callseq 36, 0
	.param .b64 param0;
	st.param.b64 	[param0], %rd91;
	.param .b64 param1;
	st.param.b64 	[param1], %rd16;
	.param .b32 retval0;
	call.uni (retval0), 
	vprintf, 
	(
	param0, 
	param1
	);
	ld.param.b32 	%r218, [retval0];
	} // callseq 36
	add.s32 	%r220, %r270, 5;
	st.local.v2.u32 	[%rd3], {%r1, %r220};
	{ // callseq 37, 0
	.param .b64 param0;
	st.param.b64 	[param0], %rd91;
	.param .b64 param1;
	st.param.b64 	[param1], %rd16;
	.param .b32 retval0;
	call.uni (retval0), 
	vprintf, 
	(
	param0, 
	param1
	);
	ld.param.b32 	%r221, [retval0];
	} // callseq 37
	add.s32 	%r223, %r270, 6;
	st.local.v2.u32 	[%rd3], {%r1, %r223};
	{ // callseq 38, 0
	.param .b64 param0;
	st.param.b64 	[param0], %rd91;
	.param .b64 param1;
	st.param.b64 	[param1], %rd16;
	.param .b32 retval0;
	call.uni (retval0), 
	vprintf, 
	(
	param0, 
	param1
	);
	ld.param.b32 	%r224, [retval0];
	} // callseq 38
	add.s32 	%r226, %r270, 7;
	st.local.v2.u32 	[%rd3], {%r1, %r226};
	{ // callseq 39, 0
	.param .b64 param0;
	st.param.b64 	[param0], %rd91;
	.param .b64 param1;
	st.param.b64 	[param1], %rd16;
	.param .b32 retval0;
	call.uni (retval0), 
	vprintf, 
	(
	param0, 
	param1
	);
	ld.param.b32 	%r227, [retval0];
	} // callseq 39
	add.s32 	%r270, %r270, 8;
$L__BB0_50:
	setp.eq.s32 	%p34, %r55, 0;
	@%p34 bra 	$L__BB0_56;
	and.b32  	%r58, %r66, 3;
	setp.lt.u32 	%p35, %r55, 4;
	@%p35 bra 	$L__BB0_53;
	st.local.v2.u32 	[%rd3], {%r1, %r270};
	mov.u64 	%rd93, $str$4;
	cvta.global.u64 	%rd94, %rd93;
	{ // callseq 40, 0
	.param .b64 param0;
	st.param.b64 	[param0], %rd94;
	.param .b64 param1;
	st.param.b64 	[param1], %rd16;
	.param .b32 retval0;
	call.uni (retval0), 
	vprintf, 
	(
	param0, 
	param1
	);
	ld.param.b32 	%r229, [retval0];
	} // callseq 40
	add.s32 	%r231, %r270, 1;
	st.local.v2.u32 	[%rd3], {%r1, %r231};
	{ // callseq 41, 0
	.param .b64 param0;
	st.param.b64 	[param0], %rd94;
	.param .b64 param1;
	st.param.b64 	[param1], %rd16;
	.param .b32 retval0;
	call.uni (retval0), 
	vprintf, 
	(
	param0, 
	param1
	);
	ld.param.b32 	%r232, [retval0];
	} // callseq 41
	add.s32 	%r234, %r270, 2;
	st.local.v2.u32 	[%rd3], {%r1, %r234};
	{ // callseq 42, 0
	.param .b64 param0;
	st.param.b64 	[param0], %rd94;
	.param .b64 param1;
	st.param.b64 	[param1], %rd16;
	.param .b32 retval0;
	call.uni (retval0), 
	vprintf, 
	(
	param0, 
	param1
	);
	ld.param.b32 	%r235, [retval0];
	} // callseq 42
	add.s32 	%r237, %r270, 3;
	st.local.v2.u32 	[%rd3], {%r1, %r237};
	{ // callseq 43, 0
	.param .b64 param0;
	st.param.b64 	[param0], %rd94;
	.param .b64 param1;
	st.param.b64 	[param1], %rd16;
	.param .b32 retval0;
	call.uni (retval0), 
	vprintf, 
	(
	param0, 
	param1
	);
	ld.param.b32 	%r238, [retval0];
	} // callseq 43
	add.s32 	%r270, %r270, 4;
$L__BB0_53:
	setp.eq.s32 	%p36, %r58, 0;
	@%p36 bra 	$L__BB0_56;
	neg.s32 	%r272, %r58;
	mov.u64 	%rd96, $str$4;
$L__BB0_55:
	.pragma "nounroll";
	st.local.v2.u32 	[%rd3], {%r1, %r270};
	cvta.global.u64 	%rd97, %rd96;
	{ // callseq 44, 0
	.param .b64 param0;
	st.param.b64 	[param0], %rd97;
	.param .b64 param1;
	st.param.b64 	[param1], %rd16;
	.param .b32 retval0;
	call.uni (retval0), 
	vprintf, 
	(
	param0, 
	param1
	);
	ld.param.b32 	%r240, [retval0];
	} // callseq 44
	add.s32 	%r270, %r270, 1;
	add.s32 	%r272, %r272, 1;
	setp.ne.s32 	%p37, %r272, 0;
	@%p37 bra 	$L__BB0_55;
$L__BB0_56:
	ret;

}
	// .globl	_ZN8parallel14GoldbergTarjan7relableEPiS1_iiS1_S1_i
.visible .entry _ZN8parallel14GoldbergTarjan7relableEPiS1_iiS1_S1_i(
	.param .u64 .ptr .align 1 _ZN8parallel14GoldbergTarjan7relableEPiS1_iiS1_S1_i_param_0,
	.param .u64 .ptr .align 1 _ZN8parallel14GoldbergTarjan7relableEPiS1_iiS1_S1_i_param_1,
	.param .u32 _ZN8parallel14GoldbergTarjan7relableEPiS1_iiS1_S1_i_param_2,
	.param .u32 _ZN8parallel14GoldbergTarjan7relableEPiS1_iiS1_S1_i_param_3,
	.param .u64 .ptr .align 1 _ZN8parallel14GoldbergTarjan7relableEPiS1_iiS1_S1_i_param_4,
	.param .u64 .ptr .align 1 _ZN8parallel14GoldbergTarjan7relableEPiS1_iiS1_S1_i_param_5,
	.param .u32 _ZN8parallel14GoldbergTarjan7relableEPiS1_iiS1_S1_i_param_6
)
{


	ret;

}


// ===== COMPILED SASS (sm_100) =====

	.target	sm_100

	.elftype	@"ET_EXEC"


//--------------------- .note.nv.tkinfo           --------------------------
	.section	.note.nv.tkinfo,"",@"SHT_NOTE"
	.sectionflags	@"SHF_NOTE_NV_TKINFO"
	.tkinfo
        /*0018*/ 	.word	0x00000002
        /*0030*/ 	.string	""
        /*0030*/ 	.string	"ptxas"
        /*0030*/ 	.string	"Cuda compilation tools, release 13.0, V13.0.88"
        /*0030*/ 	.string	"Build cuda_13.0.r13.0/compiler.36424714_0"
        /*0030*/ 	.string	"-arch sm_100 -m 64 "



//--------------------- .note.nv.cuinfo           --------------------------
	.section	.note.nv.cuinfo,"",@"SHT_NOTE"
	.sectionflags	@"SHF_NOTE_NV_CUINFO"
        /*0018*/ 	.short	0x0002
        /*001a*/ 	.short	0x0064
        /*001c*/ 	.short	0x0082
	.zero		2


//--------------------- .nv.info                  --------------------------
	.section	.nv.info,"",@"SHT_CUDA_INFO"
	.align	4


	//----- nvinfo : EIATTR_REGCOUNT
	.align		4
        /*0000*/ 	.byte	0x04, 0x2f
        /*0002*/ 	.short	(.L_4 - .L_3)
	.align		4
.L_3:
        /*0004*/ 	.word	index@(_ZN8parallel14GoldbergTarjan4pushEPiS1_iS1_S1_i)
        /*0008*/ 	.word	0x00000020


	//----- nvinfo : EIATTR_FRAME_SIZE
	.align		4
.L_4:
        /*000c*/ 	.byte	0x04, 0x11
        /*000e*/ 	.short	(.L_6 - .L_5)
	.align		4
.L_5:
        /*0010*/ 	.word	index@(_ZN8parallel14GoldbergTarjan4pushEPiS1_iS1_S1_i)
        /*0014*/ 	.word	0x00000008


	//----- nvinfo : EIATTR_REGCOUNT
	.align		4
.L_6:
        /*0018*/ 	.byte	0x04, 0x2f
        /*001a*/ 	.short	(.L_8 - .L_7)
	.align		4
.L_7:
        /*001c*/ 	.word	index@(_ZN8parallel14GoldbergTarjan7relableEPiS1_iiS1_S1_i)
        /*0020*/ 	.word	0x00000004


	//----- nvinfo : EIATTR_FRAME_SIZE
	.align		4
.L_8:
        /*0024*/ 	.byte	0x04, 0x11
        /*0026*/ 	.short	(.L_10 - .L_9)
	.align		4
.L_9:
        /*0028*/ 	.word	index@(_ZN8parallel14GoldbergTarjan7relableEPiS1_iiS1_S1_i)
        /*002c*/ 	.word	0x00000000


	//----- nvinfo : EIATTR_MIN_STACK_SIZE
	.align		4
.L_10:
        /*0030*/ 	.byte	0x04, 0x12
        /*0032*/ 	.short	(.L_12 - .L_11)
	.align		4
.L_11:
        /*0034*/ 	.word	index@(_ZN8parallel14GoldbergTarjan7relableEPiS1_iiS1_S1_i)
        /*0038*/ 	.word	0x00000000


	//----- nvinfo : EIATTR_MIN_STACK_SIZE
	.align		4
.L_12:
        /*003c*/ 	.byte	0x04, 0x12
        /*003e*/ 	.short	(.L_14 - .L_13)
	.align		4
.L_13:
        /*0040*/ 	.word	index@(_ZN8parallel14GoldbergTarjan4pushEPiS1_iS1_S1_i)
        /*0044*/ 	.word	0x00000008
.L_14:


//--------------------- .nv.compat                --------------------------
	.section	.nv.compat,"",@"SHT_CUDA_COMPAT_INFO"
	.align	4
        /*0000*/ 	.byte	0x02, 0x09, 0x00, 0x00, 0x02, 0x02, 0x01, 0x00, 0x02, 0x05, 0x05, 0x00, 0x03, 0x07, 0x01, 0x01
        /*0010*/ 	.byte	0x02, 0x03, 0x00, 0x00, 0x02, 0x06, 0x01, 0x00, 0x04, 0x0b, 0x08, 0x00, 0x09, 0x00, 0x00, 0x00
        /*0020*/ 	.byte	0x00, 0x00, 0x00, 0x00


//--------------------- .nv.info._ZN8parallel14GoldbergTarjan7relableEPiS1_iiS1_S1_i --------------------------
	.section	.nv.info._ZN8parallel14GoldbergTarjan7relableEPiS1_iiS1_S1_i,"",@"SHT_CUDA_INFO"
	.sectionflags	@""
	.align	4


	//----- nvinfo : EIATTR_CUDA_API_VERSION
	.align		4
        /*0000*/ 	.byte	0x04, 0x37
        /*0002*/ 	.short	(.L_16 - .L_15)
.L_15:
        /*0004*/ 	.word	0x00000082


	//----- nvinfo : EIATTR_KPARAM_INFO
	.align		4
.L_16:
        /*0008*/ 	.byte	0x04, 0x17
        /*000a*/ 	.short	(.L_18 - .L_17)
.L_17:
        /*000c*/ 	.word	0x00000000
        /*0010*/ 	.short	0x0006
        /*0012*/ 	.short	0x0028
        /*0014*/ 	.byte	0x00, 0xf0, 0x11, 0x00


	//----- nvinfo : EIATTR_KPARAM_INFO
	.align		4
.L_18:
        /*0018*/ 	.byte	0x04, 0x17
        /*001a*/ 	.short	(.L_20 - .L_19)
.L_19:
        /*001c*/ 	.word	0x00000000
        /*0020*/ 	.short	0x0005
        /*0022*/ 	.short	0x0020
        /*0024*/ 	.byte	0x00, 0xf5, 0x21, 0x00


	//----- nvinfo : EIATTR_KPARAM_INFO
	.align		4
.L_20:
        /*0028*/ 	.byte	0x04, 0x17
        /*002a*/ 	.short	(.L_22 - .L_21)
.L_21:
        /*002c*/ 	.word	0x00000000
        /*0030*/ 	.short	0x0004
        /*0032*/ 	.short	0x0018
        /*0034*/ 	.byte	0x00, 0xf5, 0x21, 0x00


	//----- nvinfo : EIATTR_KPARAM_INFO
	.align		4
.L_22:
        /*0038*/ 	.byte	0x04, 0x17
        /*003a*/ 	.short	(.L_24 - .L_23)
.L_23:
        /*003c*/ 	.word	0x00000000
        /*0040*/ 	.short	0x0003
        /*0042*/ 	.short	0x0014
        /*0044*/ 	.byte	0x00, 0xf0, 0x11, 0x00


	//----- nvinfo : EIATTR_KPARAM_INFO
	.align		4
.L_24:
        /*0048*/ 	.byte	0x04, 0x17
        /*004a*/ 	.short	(.L_26 - .L_25)
.L_25:
        /*004c*/ 	.word	0x00000000
        /*0050*/ 	.short	0x0002
        /*0052*/ 	.short	0x0010
        /*0054*/ 	.byte	0x00, 0xf0, 0x11, 0x00


	//----- nvinfo : EIATTR_KPARAM_INFO
	.align		4
.L_26:
        /*0058*/ 	.byte	0x04, 0x17
        /*005a*/ 	.short	(.L_28 - .L_27)
.L_27:
        /*005c*/ 	.word	0x00000000
        /*0060*/ 	.short	0x0001
        /*0062*/ 	.short	0x0008
        /*0064*/ 	.byte	0x00, 0xf5, 0x21, 0x00


	//----- nvinfo : EIATTR_KPARAM_INFO
	.align		4
.L_28:
        /*0068*/ 	.byte	0x04, 0x17
        /*006a*/ 	.short	(.L_30 - .L_29)
.L_29:
        /*006c*/ 	.word	0x00000000
        /*0070*/ 	.short	0x0000
        /*0072*/ 	.short	0x0000
        /*0074*/ 	.byte	0x00, 0xf5, 0x21, 0x00


	//----- nvinfo : EIATTR_SPARSE_MMA_MASK
	.align		4
.L_30:
        /*0078*/ 	.byte	0x03, 0x50
        /*007a*/ 	.short	0x0000


	//----- nvinfo : EIATTR_MAXREG_COUNT
	.align		4
        /*007c*/ 	.byte	0x03, 0x1b
        /*007e*/ 	.short	0x00ff


	//----- nvinfo : EIATTR_MERCURY_ISA_VERSION
	.align		4
        /*0080*/ 	.byte	0x03, 0x5f
        /*0082*/ 	.short	0x0101


	//----- nvinfo : EIATTR_VRC_CTA_INIT_COUNT
	.align		4
        /*0084*/ 	.byte	0x02, 0x4a
	.zero		1
	.zero		1


	//----- nvinfo : EIATTR_EXIT_INSTR_OFFSETS
	.align		4
        /*0088*/ 	.byte	0x04, 0x1c
        /*008a*/ 	.short	(.L_32 - .L_31)


	//   ....[0]....
.L_31:
        /*008c*/ 	.word	0x00000010


	//----- nvinfo : EIATTR_CBANK_PARAM_SIZE
	.align		4
.L_32:
        /*0090*/ 	.byte	0x03, 0x19
        /*0092*/ 	.short	0x002c


	//----- nvinfo : EIATTR_PARAM_CBANK
	.align		4
        /*0094*/ 	.byte	0x04, 0x0a
        /*0096*/ 	.short	(.L_34 - .L_33)
	.align		4
.L_33:
        /*0098*/ 	.word	index@(.nv.constant0._ZN8parallel14GoldbergTarjan7relableEPiS1_iiS1_S1_i)
        /*009c*/ 	.short	0x0380
        /*009e*/ 	.short	0x002c


	//----- nvinfo : EIATTR_SW_WAR
	.align		4
.L_34:
        /*00a0*/ 	.byte	0x04, 0x36
        /*00a2*/ 	.short	(.L_36 - .L_35)
.L_35:
        /*00a4*/ 	.word	0x00000008
.L_36:


//--------------------- .nv.info._ZN8parallel14GoldbergTarjan4pushEPiS1_iS1_S1_i --------------------------
	.section	.nv.info._ZN8parallel14GoldbergTarjan4pushEPiS1_iS1_S1_i,"",@"SHT_CUDA_INFO"
	.sectionflags	@""
	.align	4


	//----- nvinfo : EIATTR_CUDA_API_VERSION
	.align		4
        /*0000*/ 	.byte	0x04, 0x37
        /*0002*/ 	.short	(.L_38 - .L_37)
.L_37:
        /*0004*/ 	.word	0x00000082


	//----- nvinfo : EIATTR_KPARAM_INFO
	.align		4
.L_38:
        /*0008*/ 	.byte	0x04, 0x17
        /*000a*/ 	.short	(.L_40 - .L_39)
.L_39:
        /*000c*/ 	.word	0x00000000
        /*0010*/ 	.short	0x0005
        /*0012*/ 	.short	0x0028
        /*0014*/ 	.byte	0x00, 0xf0, 0x11, 0x00


	//----- nvinfo : EIATTR_KPARAM_INFO
	.align		4
.L_40:
        /*0018*/ 	.byte	0x04, 0x17
        /*001a*/ 	.short	(.L_42 - .L_41)
.L_41:
        /*001c*/ 	.word	0x00000000
        /*0020*/ 	.short	0x0004
        /*0022*/ 	.short	0x0020
        /*0024*/ 	.byte	0x00, 0xf5, 0x21, 0x00


	//----- nvinfo : EIATTR_KPARAM_INFO
	.align		4
.L_42:
        /*0028*/ 	.byte	0x04, 0x17
        /*002a*/ 	.short	(.L_44 - .L_43)
.L_43:
        /*002c*/ 	.word	0x00000000
        /*0030*/ 	.short	0x0003
        /*0032*/ 	.short	0x0018
        /*0034*/ 	.byte	0x00, 0xf5, 0x21, 0x00


	//----- nvinfo : EIATTR_KPARAM_INFO
	.align		4
.L_44:
        /*0038*/ 	.byte	0x04, 0x17
        /*003a*/ 	.short	(.L_46 - .L_45)
.L_45:
        /*003c*/ 	.word	0x00000000
        /*0040*/ 	.short	0x0002
        /*0042*/ 	.short	0x0010
        /*0044*/ 	.byte	0x00, 0xf0, 0x11, 0x00


	//----- nvinfo : EIATTR_KPARAM_INFO
	.align		4
.L_46:
        /*0048*/ 	.byte	0x04, 0x17
        /*004a*/ 	.short	(.L_48 - .L_47)
.L_47:
        /*004c*/ 	.word	0x00000000
        /*0050*/ 	.short	0x0001
        /*0052*/ 	.short	0x0008
        /*0054*/ 	.byte	0x00, 0xf5, 0x21, 0x00


	//----- nvinfo : EIATTR_KPARAM_INFO
	.align		4
.L_48:
        /*0058*/ 	.byte	0x04, 0x17
        /*005a*/ 	.short	(.L_50 - .L_49)
.L_49:
        /*005c*/ 	.word	0x00000000
        /*0060*/ 	.short	0x0000
        /*0062*/ 	.short	0x0000
        /*0064*/ 	.byte	0x00, 0xf5, 0x21, 0x00


	//----- nvinfo : EIATTR_SPARSE_MMA_MASK
	.align		4
.L_50:
        /*0068*/ 	.byte	0x03, 0x50
        /*006a*/ 	.short	0x0000


	//----- nvinfo : EIATTR_MAXREG_COUNT
	.align		4
        /*006c*/ 	.byte	0x03, 0x1b
        /*006e*/ 	.short	0x00ff


	//----- nvinfo : EIATTR_EXTERNS
	.align		4
        /*0070*/ 	.byte	0x04, 0x0f
        /*0072*/ 	.short	(.L_52 - .L_51)


	//   ....[0]....
	.align		4
.L_51:
        /*0074*/ 	.word	index@(vprintf)


	//----- nvinfo : EIATTR_MERCURY_ISA_VERSION
	.align		4
.L_52:
        /*0078*/ 	.byte	0x03, 0x5f
        /*007a*/ 	.short	0x0101


	//----- nvinfo : EIATTR_VRC_CTA_INIT_COUNT
	.align		4
        /*007c*/ 	.byte	0x02, 0x4a
	.zero		1
	.zero		1


	//----- nvinfo : EIATTR_SYSCALL_OFFSETS
	.align		4
        /*0080*/ 	.byte	0x04, 0x46
        /*0082*/ 	.short	(.L_54 - .L_53)


	//   ....[0]....
.L_53:
        /*0084*/ 	.word	0x00000340


	//   ....[1]....
        /*0088*/ 	.word	0x00000470


	//   ....[2]....
        /*008c*/ 	.word	0x000005a0


	//   ....[3]....
        /*0090*/ 	.word	0x000006d0


	//   ....[4]....
        /*0094*/ 	.word	0x00000800


	//   ....[5]....
        /*0098*/ 	.word	0x00000930


	//   ....[6]....
        /*009c*/ 	.word	0x00000a60


	//   ....[7]....
        /*00a0*/ 	.word	0x00000b90


	//   ....[8]....
        /*00a4*/ 	.word	0x00000db0


	//   ....[9]....
        /*00a8*/ 	.word	0x00000f30


	//   ....[10]....
        /*00ac*/ 	.word	0x00001060


	//   ....[11]....
        /*00b0*/ 	.word	0x00001190


	//   ....[12]....
        /*00b4*/ 	.word	0x00001350


	//   ....[13]....
        /*00b8*/ 	.word	0x000014c0


	//   ....[14]....
        /*00bc*/ 	.word	0x00001650


	//   ....[15]....
        /*00c0*/ 	.word	0x00001770


	//   ....[16]....
        /*00c4*/ 	.word	0x00001900


	//   ....[17]....
        /*00c8*/ 	.word	0x000019b0


	//   ....[18]....
        /*00cc*/ 	.word	0x00001a60


	//   ....[19]....
        /*00d0*/ 	.word	0x00001b10


	//   ....[20]....
        /*00d4*/ 	.word	0x00001bc0


	//   ....[21]....
        /*00d8*/ 	.word	0x00001c70


	//   ....[22]....
        /*00dc*/ 	.word	0x00001d20


	//   ....[23]....
        /*00e0*/ 	.word	0x00001dd0


	//   ....[24]....
        /*00e4*/ 	.word	0x00001e80


	//   ....[25]....
        /*00e8*/ 	.word	0x00001f30


	//   ....[26]....
        /*00ec*/ 	.word	0x00001fe0


	//   ....[27]....
        /*00f0*/ 	.word	0x00002090


	//   ....[28]....
        /*00f4*/ 	.word	0x00002140


	//   ....[29]....
        /*00f8*/ 	.word	0x000021f0


	//   ....[30]....
        /*00fc*/ 	.word	0x000022a0


	//   ....[31]....
        /*0100*/ 	.word	0x00002350


	//   ....[32]....
        /*0104*/ 	.word	0x00002490


	//   ....[33]....
        /*0108*/ 	.word	0x00002540


	//   ....[34]....
        /*010c*/ 	.word	0x000025f0


	//   ....[35]....
        /*0110*/ 	.word	0x000026a0


	//   ....[36]....
        /*0114*/ 	.word	0x00002750


	//   ....[37]....
        /*0118*/ 	.word	0x00002800


	//   ....[38]....
        /*011c*/ 	.word	0x000028b0


	//   ....[39]....
        /*0120*/ 	.word	0x00002960


	//   ....[40]....
        /*0124*/ 	.word	0x00002a70


	//   ....[41]....
        /*0128*/ 	.word	0x00002b20


	//   ....[42]....
        /*012c*/ 	.word	0x00002bd0


	//   ....[43]....
        /*0130*/ 	.word	0x00002c80


	//   ....[44]....
        /*0134*/ 	.word	0x00002d90


	//----- nvinfo : EIATTR_EXIT_INSTR_OFFSETS
	.align		4
.L_54:
        /*0138*/ 	.byte	0x04, 0x1c
        /*013a*/ 	.short	(.L_56 - .L_55)


	//   ....[0]....
.L_55:
        /*013c*/ 	.word	0x000000c0


	//   ....[1]....
        /*0140*/ 	.word	0x00000120


	//   ....[2]....
        /*0144*/ 	.word	0x000017d0


	//   ....[3]....
        /*0148*/ 	.word	0x000023b0


	//   ....[4]....
        /*014c*/ 	.word	0x00002990


	//   ....[5]....
        /*0150*/ 	.word	0x00002cb0


	//   ....[6]....
        /*0154*/ 	.word	0x00002dd0


	//----- nvinfo : EIATTR_CRS_STACK_SIZE
	.align		4
.L_56:
        /*0158*/ 	.byte	0x04, 0x1e
        /*015a*/ 	.short	(.L_58 - .L_57)
.L_57:
        /*015c*/ 	.word	0x00000000


	//----- nvinfo : EIATTR_CBANK_PARAM_SIZE
	.align		4
.L_58:
        /*0160*/ 	.byte	0x03, 0x19
        /*0162*/ 	.short	0x002c


	//----- nvinfo : EIATTR_PARAM_CBANK
	.align		4
        /*0164*/ 	.byte	0x04, 0x0a
        /*0166*/ 	.short	(.L_60 - .L_59)
	.align		4
.L_59:
        /*0168*/ 	.word	index@(.nv.constant0._ZN8parallel14GoldbergTarjan4pushEPiS1_iS1_S1_i)
        /*016c*/ 	.short	0x0380
        /*016e*/ 	.short	0x002c


	//----- nvinfo : EIATTR_SW_WAR
	.align		4
.L_60:
        /*0170*/ 	.byte	0x04, 0x36
        /*0172*/ 	.short	(.L_62 - .L_61)
.L_61:
        /*0174*/ 	.word	0x00000008
.L_62:


//--------------------- .nv.callgraph             --------------------------
	.section	.nv.callgraph,"",@"SHT_CUDA_CALLGRAPH"
	.align	4
	.sectionentsize	8
	.align		4
        /*0000*/ 	.word	0x00000000
	.align		4
        /*0004*/ 	.word	0xffffffff
	.align		4
        /*0008*/ 	.word	index@(_ZN8parallel14GoldbergTarjan4pushEPiS1_iS1_S1_i)
	.align		4
        /*000c*/ 	.word	index@(vprintf)
	.align		4
        /*0010*/ 	.word	0x00000000
	.align		4
        /*0014*/ 	.word	0xfffffffe
	.align		4
        /*0018*/ 	.word	0x00000000
	.align		4
        /*001c*/ 	.word	0xfffffffd
	.align		4
        /*0020*/ 	.word	0x00000000
	.align		4
        /*0024*/ 	.word	0xfffffffc


//--------------------- .nv.constant4             --------------------------
	.section	.nv.constant4,"a",@progbits
	.align	8
	.align		8
.nv.constant4:
        /*0000*/ 	.dword	$str$2
	.align		8
        /*0008*/ 	.dword	$str$3
	.align		8
        /*0010*/ 	.dword	$str$4
	.align		8
        /*0018*/ 	.dword	vprintf


//--------------------- .text._ZN8parallel14GoldbergTarjan7relableEPiS1_iiS1_S1_i --------------------------
	.section	.text._ZN8parallel14GoldbergTarjan7relableEPiS1_iiS1_S1_i,"ax",@progbits
	.align	128
        .global         _ZN8parallel14GoldbergTarjan7relableEPiS1_iiS1_S1_i
        .type           _ZN8parallel14GoldbergTarjan7relableEPiS1_iiS1_S1_i,@function
        .size           _ZN8parallel14GoldbergTarjan7relableEPiS1_iiS1_S1_i,(.L_x_86 - _ZN8parallel14GoldbergTarjan7relableEPiS1_iiS1_S1_i)
        .other          _ZN8parallel14GoldbergTarjan7relableEPiS1_iiS1_S1_i,@"STO_CUDA_ENTRY STV_DEFAULT"
_ZN8parallel14GoldbergTarjan7relableEPiS1_iiS1_S1_i:
.text._ZN8parallel14GoldbergTarjan7relableEPiS1_iiS1_S1_i:
[----:B------:R-:W-:Y:S01]  /*0000*/  LDC R1, c[0x0][0x37c] ;  /* 0x0000df00ff017b82 */ /* 0x000fe20000000800 */
[----:B------:R-:W-:Y:S05]  /*0010*/  EXIT ;  /* 0x000000000000794d */ /* 0x000fea0003800000 */
.L_x_0:
[----:B------:R-:W-:-:S00]  /*0020*/  BRA `(.L_x_0) ;  /* 0xfffffffc00fc7947 */ /* 0x000fc0000383ffff */
[----:B------:R-:W-:-:S00]  /*0030*/  NOP ;  /* 0x0000000000007918 */ /* 0x000fc00000000000 */
        /* <DEDUP_REMOVED lines=12> */
.L_x_86:


//--------------------- .text._ZN8parallel14GoldbergTarjan4pushEPiS1_iS1_S1_i --------------------------
	.section	.text._ZN8parallel14GoldbergTarjan4pushEPiS1_iS1_S1_i,"ax",@progbits
	.align	128
        .global         _ZN8parallel14GoldbergTarjan4pushEPiS1_iS1_S1_i
        .type           _ZN8parallel14GoldbergTarjan4pushEPiS1_iS1_S1_i,@function
        .size           _ZN8parallel14GoldbergTarjan4pushEPiS1_iS1_S1_i,(.L_x_87 - _ZN8parallel14GoldbergTarjan4pushEPiS1_iS1_S1_i)
        .other          _ZN8parallel14GoldbergTarjan4pushEPiS1_iS1_S1_i,@"STO_CUDA_ENTRY STV_DEFAULT"
_ZN8parallel14GoldbergTarjan4pushEPiS1_iS1_S1_i:
.text._ZN8parallel14GoldbergTarjan4pushEPiS1_iS1_S1_i:
[----:B------:R-:W0:Y:S01]  /*0000*/  LDC R1, c[0x0][0x37c] ;  /* 0x0000df00ff017b82 */ /* 0x000e220000000800 */
[----:B------:R-:W1:Y:S07]  /*0010*/  S2R R18, SR_TID.X ;  /* 0x0000000000127919 */ /* 0x000e6e0000002100 */
[----:B------:R-:W1:Y:S01]  /*0020*/  LDC.64 R2, c[0x0][0x398] ;  /* 0x0000e600ff027b82 */ /* 0x000e620000000a00 */
[----:B------:R-:W2:Y:S01]  /*0030*/  LDCU.64 UR36, c[0x0][0x358] ;  /* 0x00006b00ff2477ac */ /* 0x000ea20008000a00 */
[----:B0-----:R-:W-:-:S02]  /*0040*/  VIADD R1, R1, 0xfffffff8 ;  /* 0xfffffff801017836 */ /* 0x001fc40000000000 */
[----:B-1----:R-:W-:-:S06]  /*0050*/  IMAD.WIDE.U32 R2, R18, 0x4, R2 ;  /* 0x0000000412027825 */ /* 0x002fcc00078e0002 */
[----:B--2---:R-:W2:Y:S01]  /*0060*/  LDG.E R2, desc[UR36][R2.64] ;  /* 0x0000002402027981 */ /* 0x004ea2000c1e1900 */
[----:B------:R-:W0:Y:S01]  /*0070*/  LDCU UR4, c[0x0][0x2f8] ;  /* 0x00005f00ff0477ac */ /* 0x000e220008000800 */
[----:B------:R-:W1:Y:S01]  /*0080*/  LDCU UR5, c[0x0][0x2fc] ;  /* 0x00005f80ff0577ac */ /* 0x000e620008000800 */
[----:B0-----:R-:W-:-:S05]  /*0090*/  IADD3 R25, P1, PT, R1, UR4, RZ ;  /* 0x0000000401197c10 */ /* 0x001fca000ff3e0ff */
[----:B-1----:R-:W-:Y:S01]  /*00a0*/  IMAD.X R24, RZ, RZ, UR5, P1 ;  /* 0x00000005ff187e24 */ /* 0x002fe200088e06ff */
[----:B--2---:R-:W-:-:S13]  /*00b0*/  ISETP.GE.AND P0, PT, R2, 0x1, PT ;  /* 0x000000010200780c */ /* 0x004fda0003f06270 */
[----:B------:R-:W-:Y:S05]  /*00c0*/  @!P0 EXIT ;  /* 0x000000000000894d */ /* 0x000fea0003800000 */
[----:B------:R-:W0:Y:S01]  /*00d0*/  LDC.64 R2, c[0x0][0x3a0] ;  /* 0x0000e800ff027b82 */ /* 0x000e220000000a00 */
[----:B------:R-:W1:Y:S01]  /*00e0*/  LDCU UR4, c[0x0][0x3a8] ;  /* 0x00007500ff0477ac */ /* 0x000e620008000800 */
[----:B0-----:R-:W-:-:S06]  /*00f0*/  IMAD.WIDE.U32 R2, R18, 0x4, R2 ;  /* 0x0000000412027825 */ /* 0x001fcc00078e0002 */
[----:B------:R-:W1:Y:S02]  /*0100*/  LDG.E R2, desc[UR36][R2.64] ;  /* 0x0000002402027981 */ /* 0x000e64000c1e1900 */
[----:B-1----:R-:W-:-:S13]  /*0110*/  ISETP.GE.AND P0, PT, R2, UR4, PT ;  /* 0x0000000402007c0c */ /* 0x002fda000bf06270 */
[----:B------:R-:W-:Y:S05]  /*0120*/  @P0 EXIT ;  /* 0x000000000000094d */ /* 0x000fea0003800000 */
[----:B------:R-:W0:Y:S01]  /*0130*/  LDCU UR4, c[0x0][0x390] ;  /* 0x00007200ff0477ac */ /* 0x000e220008000800 */
[----:B------:R-:W-:Y:S01]  /*0140*/  IMAD.MOV.U32 R2, RZ, RZ, 0x7fffffff ;  /* 0x7fffffffff027424 */ /* 0x000fe200078e00ff */
[----:B0-----:R-:W-:-:S09]  /*0150*/  UISETP.GE.AND UP0, UPT, UR4, 0x1, UPT ;  /* 0x000000010400788c */ /* 0x001fd2000bf06270 */
[----:B------:R-:W-:Y:S05]  /*0160*/  BRA.U !UP0, `(.L_x_1) ;  /* 0x0000001508507547 */ /* 0x000fea000b800000 */
[----:B------:R-:W-:Y:S02]  /*0170*/  UISETP.GE.U32.AND UP0, UPT, UR4, 0x8, UPT ;  /* 0x000000080400788c */ /* 0x000fe4000bf06070 */
[----:B------:R-:W-:Y:S01]  /*0180*/  IMAD R26, R18, UR4, RZ ;  /* 0x00000004121a7c24 */ /* 0x000fe2000f8e02ff */
[----:B------:R-:W-:Y:S01]  /*0190*/  MOV R2, 0x7fffffff ;  /* 0x7fffffff00027802 */ /* 0x000fe20000000f00 */
[----:B------:R-:W-:Y:S01]  /*01a0*/  IMAD.MOV.U32 R23, RZ, RZ, RZ ;  /* 0x000000ffff177224 */ /* 0x000fe200078e00ff */
[----:B------:R-:W-:-:S04]  /*01b0*/  ULOP3.LUT UR38, UR4, 0x7, URZ, 0xc0, !UPT ;  /* 0x0000000704267892 */ /* 0x000fc8000f8ec0ff */
[----:B------:R-:W-:Y:S08]  /*01c0*/  BRA.U !UP0, `(.L_x_2) ;  /* 0x0000000908907547 */ /* 0x000ff0000b800000 */
[----:B------:R-:W-:Y:S01]  /*01d0*/  ULOP3.LUT UR4, UR4, 0x7ffffff8, URZ, 0xc0, !UPT ;  /* 0x7ffffff804047892 */ /* 0x000fe2000f8ec0ff */
[----:B------:R-:W-:Y:S01]  /*01e0*/  BSSY.RECONVERGENT B7, `(.L_x_2) ;  /* 0x00000a2000077945 */ /* 0x000fe20003800200 */
[----:B------:R-:W-:Y:S02]  /*01f0*/  IMAD.MOV.U32 R2, RZ, RZ, 0x7fffffff ;  /* 0x7fffffffff027424 */ /* 0x000fe400078e00ff */
[----:B------:R-:W-:Y:S02]  /*0200*/  IMAD.MOV.U32 R19, RZ, RZ, RZ ;  /* 0x000000ffff137224 */ /* 0x000fe400078e00ff */
[----:B------:R-:W-:-:S07]  /*0210*/  MOV R23, UR4 ;  /* 0x0000000400177c02 */ /* 0x000fce0008000f00 */
.L_x_27:
[----:B------:R-:W0:Y:S01]  /*0220*/  LDC.64 R28, c[0x0][0x388] ;  /* 0x0000e200ff1c7b82 */ /* 0x000e220000000a00 */
[----:B------:R-:W-:-:S07]  /*0230*/  IMAD.IADD R3, R26, 0x1, R19 ;  /* 0x000000011a037824 */ /* 0x000fce00078e0213 */
[----:B------:R-:W1:Y:S01]  /*0240*/  LDC.64 R16, c[0x0][0x3a0] ;  /* 0x0000e800ff107b82 */ /* 0x000e620000000a00 */
[----:B0-----:R-:W-:-:S05]  /*0250*/  IMAD.WIDE.U32 R28, R3, 0x4, R28 ;  /* 0x00000004031c7825 */ /* 0x001fca00078e001c */
[----:B------:R-:W2:Y:S01]  /*0260*/  LDG.E R0, desc[UR36][R28.64] ;  /* 0x000000241c007981 */ /* 0x000ea2000c1e1900 */
[----:B------:R-:W-:Y:S01]  /*0270*/  BSSY.RECONVERGENT B6, `(.L_x_3) ;  /* 0x0000010000067945 */ /* 0x000fe20003800200 */
[----:B-1----:R-:W-:Y:S01]  /*0280*/  IMAD.WIDE.U32 R16, R19, 0x4, R16 ;  /* 0x0000000413107825 */ /* 0x002fe200078e0010 */
[----:B--2---:R-:W-:-:S13]  /*0290*/  ISETP.GE.AND P0, PT, R0, 0x1, PT ;  /* 0x000000010000780c */ /* 0x004fda0003f06270 */
[----:B------:R-:W-:Y:S05]  /*02a0*/  @!P0 BRA `(.L_x_4) ;  /* 0x0000000000308947 */ /* 0x000fea0003800000 */
[----:B------:R-:W-:Y:S01]  /*02b0*/  MOV R8, 0x18 ;  /* 0x0000001800087802 */ /* 0x000fe20000000f00 */
[----:B------:R0:W-:Y:S01]  /*02c0*/  STL.64 [R1], R18 ;  /* 0x0000001201007387 */ /* 0x0001e20000100a00 */
[----:B------:R-:W1:Y:S01]  /*02d0*/  LDCU.64 UR4, c[0x4][URZ] ;  /* 0x01000000ff0477ac */ /* 0x000e620008000a00 */
[----:B------:R-:W-:Y:S01]  /*02e0*/  MOV R6, R25 ;  /* 0x0000001900067202 */ /* 0x000fe20000000f00 */
[----:B------:R-:W-:Y:S02]  /*02f0*/  IMAD.MOV.U32 R7, RZ, RZ, R24 ;  /* 0x000000ffff077224 */ /* 0x000fe400078e0018 */
[----:B------:R-:W2:Y:S01]  /*0300*/  LDC.64 R8, c[0x4][R8] ;  /* 0x0100000008087b82 */ /* 0x000ea20000000a00 */
[----:B-1----:R-:W-:Y:S02]  /*0310*/  IMAD.U32 R4, RZ, RZ, UR4 ;  /* 0x00000004ff047e24 */ /* 0x002fe4000f8e00ff */
[----:B0-----:R-:W-:-:S07]  /*0320*/  IMAD.U32 R5, RZ, RZ, UR5 ;  /* 0x00000005ff057e24 */ /* 0x001fce000f8e00ff */
[----:B------:R-:W-:-:S07]  /*0330*/  LEPC R20, `(.L_x_5) ;  /* 0x000000001014794e */ /* 0x000fce0000000000 */
[----:B--2---:R-:W-:Y:S05]  /*0340*/  CALL.ABS.NOINC R8 ;  /* 0x0000000008007343 */ /* 0x004fea0003c00000 */
.L_x_5:
[----:B------:R-:W2:Y:S02]  /*0350*/  LDG.E R3, desc[UR36][R16.64] ;  /* 0x0000002410037981 */ /* 0x000ea4000c1e1900 */
[----:B--2---:R-:W-:-:S07]  /*0360*/  VIMNMX R2, PT, PT, R2, R3, PT ;  /* 0x0000000302027248 */ /* 0x004fce0003fe0100 */
.L_x_4:
[----:B------:R-:W-:Y:S05]  /*0370*/  BSYNC.RECONVERGENT B6 ;  /* 0x0000000000067941 */ /* 0x000fea0003800200 */
.L_x_3:
[----:B------:R-:W2:Y:S01]  /*0380*/  LDG.E R0, desc[UR36][R28.64+0x4] ;  /* 0x000004241c007981 */ /* 0x000ea2000c1e1900 */
[----:B------:R-:W-:Y:S01]  /*0390*/  BSSY.RECONVERGENT B6, `(.L_x_6) ;  /* 0x0000011000067945 */ /* 0x000fe20003800200 */
[----:B--2---:R-:W-:-:S13]  /*03a0*/  ISETP.GE.AND P0, PT, R0, 0x1, PT ;  /* 0x000000010000780c */ /* 0x004fda0003f06270 */
[----:B------:R-:W-:Y:S05]  /*03b0*/  @!P0 BRA `(.L_x_7) ;  /* 0x0000000000388947 */ /* 0x000fea0003800000 */
[----:B------:R-:W-:Y:S01]  /*03c0*/  MOV R8, 0x18 ;  /* 0x0000001800087802 */ /* 0x000fe20000000f00 */
[----:B------:R-:W-:Y:S01]  /*03d0*/  VIADD R11, R19, 0x1 ;  /* 0x00000001130b7836 */ /* 0x000fe20000000000 */
[----:B------:R-:W0:Y:S01]  /*03e0*/  LDCU.64 UR4, c[0x4][URZ] ;  /* 0x01000000ff0477ac */ /* 0x000e220008000a00 */
[----:B------:R-:W-:Y:S02]  /*03f0*/  IMAD.MOV.U32 R10, RZ, RZ, R18 ;  /* 0x000000ffff0a7224 */ /* 0x000fe400078e0012 */
[----:B------:R-:W-:Y:S01]  /*0400*/  IMAD.MOV.U32 R6, RZ, RZ, R25 ;  /* 0x000000ffff067224 */ /* 0x000fe200078e0019 */
[----:B------:R-:W1:Y:S01]  /*0410*/  LDC.64 R8, c[0x4][R8] ;  /* 0x0100000008087b82 */ /* 0x000e620000000a00 */
[----:B------:R-:W-:Y:S01]  /*0420*/  IMAD.MOV.U32 R7, RZ, RZ, R24 ;  /* 0x000000ffff077224 */ /* 0x000fe200078e0018 */
[----:B------:R2:W-:Y:S01]  /*0430*/  STL.64 [R1], R10 ;  /* 0x0000000a01007387 */ /* 0x0005e20000100a00 */
[----:B0-----:R-:W-:Y:S01]  /*0440*/  MOV R4, UR4 ;  /* 0x0000000400047c02 */ /* 0x001fe20008000f00 */
[----:B--2---:R-:W-:-:S07]  /*0450*/  IMAD.U32 R5, RZ, RZ, UR5 ;  /* 0x00000005ff057e24 */ /* 0x004fce000f8e00ff */
[----:B------:R-:W-:-:S07]  /*0460*/  LEPC R20, `(.L_x_8) ;  /* 0x000000001014794e */ /* 0x000fce0000000000 */
[----:B-1----:R-:W-:Y:S05]  /*0470*/  CALL.ABS.NOINC R8 ;  /* 0x0000000008007343 */ /* 0x002fea0003c00000 */
.L_x_8:
[----:B------:R-:W2:Y:S02]  /*0480*/  LDG.E R3, desc[UR36][R16.64+0x4] ;  /* 0x0000042410037981 */ /* 0x000ea4000c1e1900 */
[----:B--2---:R-:W-:-:S07]  /*0490*/  VIMNMX R2, PT, PT, R2, R3, PT ;  /* 0x0000000302027248 */ /* 0x004fce0003fe0100 */
.L_x_7:
[----:B------:R-:W-:Y:S05]  /*04a0*/  BSYNC.RECONVERGENT B6 ;  /* 0x0000000000067941 */ /* 0x000fea0003800200 */
.L_x_6:
[----:B------:R-:W2:Y:S01]  /*04b0*/  LDG.E R0, desc[UR36][R28.64+0x8] ;  /* 0x000008241c007981 */ /* 0x000ea2000c1e1900 */
[----:B------:R-:W-:Y:S01]  /*04c0*/  BSSY.RECONVERGENT B6, `(.L_x_9) ;  /* 0x0000011000067945 */ /* 0x000fe20003800200 */
[----:B--2---:R-:W-:-:S13]  /*04d0*/  ISETP.GE.AND P0, PT, R0, 0x1, PT ;  /* 0x000000010000780c */ /* 0x004fda0003f06270 */
[----:B------:R-:W-:Y:S05]  /*04e0*/  @!P0 BRA `(.L_x_10) ;  /* 0x0000000000388947 */ /* 0x000fea0003800000 */
[----:B------:R-:W-:Y:S01]  /*04f0*/  MOV R8, 0x18 ;  /* 0x0000001800087802 */ /* 0x000fe20000000f00 */
[----:B------:R-:W-:Y:S01]  /*0500*/  IMAD.MOV.U32 R10, RZ, RZ, R18 ;  /* 0x000000ffff0a7224 */ /* 0x000fe200078e0012 */
[----:B------:R-:W-:Y:S01]  /*0510*/  IADD3 R11, PT, PT, R19, 0x2, RZ ;  /* 0x00000002130b7810 */ /* 0x000fe20007ffe0ff */
[----:B------:R-:W0:Y:S01]  /*0520*/  LDCU.64 UR4, c[0x4][URZ] ;  /* 0x01000000ff0477ac */ /* 0x000e220008000a00 */
[----:B------:R-:W-:Y:S01]  /*0530*/  MOV R6, R25 ;  /* 0x0000001900067202 */ /* 0x000fe20000000f00 */
[----:B------:R-:W-:Y:S01]  /*0540*/  IMAD.MOV.U32 R7, RZ, RZ, R24 ;  /* 0x000000ffff077224 */ /* 0x000fe200078e0018 */
[----:B------:R-:W1:Y:S01]  /*0550*/  LDC.64 R8, c[0x4][R8] ;  /* 0x0100000008087b82 */ /* 0x000e620000000a00 */
[----:B------:R2:W-:Y:S01]  /*0560*/  STL.64 [R1], R10 ;  /* 0x0000000a01007387 */ /* 0x0005e20000100a00 */
[----:B0-----:R-:W-:Y:S02]  /*0570*/  IMAD.U32 R4, RZ, RZ, UR4 ;  /* 0x00000004ff047e24 */ /* 0x001fe4000f8e00ff */
[----:B--2---:R-:W-:-:S07]  /*0580*/  IMAD.U32 R5, RZ, RZ, UR5 ;  /* 0x00000005ff057e24 */ /* 0x004fce000f8e00ff */
[----:B------:R-:W-:-:S07]  /*0590*/  LEPC R20, `(.L_x_11) ;  /* 0x000000001014794e */ /* 0x000fce0000000000 */
[----:B-1----:R-:W-:Y:S05]  /*05a0*/  CALL.ABS.NOINC R8 ;  /* 0x0000000008007343 */ /* 0x002fea0003c00000 */
.L_x_11:
[----:B------:R-:W2:Y:S02]  /*05b0*/  LDG.E R3, desc[UR36][R16.64+0x8] ;  /* 0x0000082410037981 */ /* 0x000ea4000c1e1900 */
[----:B--2---:R-:W-:-:S07]  /*05c0*/  VIMNMX R2, PT, PT, R2, R3, PT ;  /* 0x0000000302027248 */ /* 0x004fce0003fe0100 */
.L_x_10:
[----:B------:R-:W-:Y:S05]  /*05d0*/  BSYNC.RECONVERGENT B6 ;  /* 0x0000000000067941 */ /* 0x000fea0003800200 */
.L_x_9:
        /* <DEDUP_REMOVED lines=16> */
.L_x_14:
[----:B------:R-:W2:Y:S02]  /*06e0*/  LDG.E R3, desc[UR36][R16.64+0xc] ;  /* 0x00000c2410037981 */ /* 0x000ea4000c1e1900 */
[----:B--2---:R-:W-:-:S07]  /*06f0*/  VIMNMX R2, PT, PT, R2, R3, PT ;  /* 0x0000000302027248 */ /* 0x004fce0003fe0100 */
.L_x_13:
[----:B------:R-:W-:Y:S05]  /*0700*/  BSYNC.RECONVERGENT B6 ;  /* 0x0000000000067941 */ /* 0x000fea0003800200 */
.L_x_12:
        /* <DEDUP_REMOVED lines=16> */
.L_x_17:
[----:B------:R-:W2:Y:S02]  /*0810*/  LDG.E R3, desc[UR36][R16.64+0x10] ;  /* 0x0000102410037981 */ /* 0x000ea4000c1e1900 */
[----:B--2---:R-:W-:-:S07]  /*0820*/  VIMNMX R2, PT, PT, R2, R3, PT ;  /* 0x0000000302027248 */ /* 0x004fce0003fe0100 */
.L_x_16:
[----:B------:R-:W-:Y:S05]  /*0830*/  BSYNC.RECONVERGENT B6 ;  /* 0x0000000000067941 */ /* 0x000fea0003800200 */
.L_x_15:
        /* <DEDUP_REMOVED lines=16> */
.L_x_20:
[----:B------:R-:W2:Y:S02]  /*0940*/  LDG.E R3, desc[UR36][R16.64+0x14] ;  /* 0x0000142410037981 */ /* 0x000ea4000c1e1900 */
[----:B--2---:R-:W-:-:S07]  /*0950*/  VIMNMX R2, PT, PT, R2, R3, PT ;  /* 0x0000000302027248 */ /* 0x004fce0003fe0100 */
.L_x_19:
[----:B------:R-:W-:Y:S05]  /*0960*/  BSYNC.RECONVERGENT B6 ;  /* 0x0000000000067941 */ /* 0x000fea0003800200 */
.L_x_18:
        /* <DEDUP_REMOVED lines=16> */
.L_x_23:
[----:B------:R-:W2:Y:S02]  /*0a70*/  LDG.E R3, desc[UR36][R16.64+0x18] ;  /* 0x0000182410037981 */ /* 0x000ea4000c1e1900 */
[----:B--2---:R-:W-:-:S07]  /*0a80*/  VIMNMX R2, PT, PT, R2, R3, PT ;  /* 0x0000000302027248 */ /* 0x004fce0003fe0100 */
.L_x_22:
[----:B------:R-:W-:Y:S05]  /*0a90*/  BSYNC.RECONVERGENT B6 ;  /* 0x0000000000067941 */ /* 0x000fea0003800200 */
.L_x_21:
        /* <DEDUP_REMOVED lines=16> */
.L_x_26:
[----:B------:R-:W2:Y:S02]  /*0ba0*/  LDG.E R17, desc[UR36][R16.64+0x1c] ;  /* 0x00001c2410117981 */ /* 0x000ea4000c1e1900 */
[----:B--2---:R-:W-:-:S07]  /*0bb0*/  VIMNMX R2, PT, PT, R2, R17, PT ;  /* 0x0000001102027248 */ /* 0x004fce0003fe0100 */
.L_x_25:
[----:B------:R-:W-:Y:S05]  /*0bc0*/  BSYNC.RECONVERGENT B6 ;  /* 0x0000000000067941 */ /* 0x000fea0003800200 */
.L_x_24:
[----:B------:R-:W-:-:S04]  /*0bd0*/  IADD3 R19, PT, PT, R19, 0x8, RZ ;  /* 0x0000000813137810 */ /* 0x000fc80007ffe0ff */
[----:B------:R-:W-:-:S13]  /*0be0*/  ISETP.NE.AND P0, PT, R19, R23, PT ;  /* 0x000000171300720c */ /* 0x000fda0003f05270 */
[----:B------:R-:W-:Y:S05]  /*0bf0*/  @P0 BRA `(.L_x_27) ;  /* 0xfffffff400880947 */ /* 0x000fea000383ffff */
[----:B------:R-:W-:Y:S05]  /*0c00*/  BSYNC.RECONVERGENT B7 ;  /* 0x0000000000077941 */ /* 0x000fea0003800200 */
.L_x_2:
[----:B------:R-:W-:Y:S01]  /*0c10*/  UISETP.NE.AND UP0, UPT, UR38, URZ, UPT ;  /* 0x000000ff2600728c */ /* 0x000fe2000bf05270 */
[----:B------:R-:W-:Y:S08]  /*0c20*/  BSSY.RECONVERGENT B7, `(.L_x_1) ;  /* 0x00000a8000077945 */ /* 0x000ff00003800200 */
[----:B------:R-:W-:Y:S05]  /*0c30*/  BRA.U !UP0, `(.L_x_28) ;  /* 0x0000000908987547 */ /* 0x000fea000b800000 */
[----:B------:R-:W0:Y:S01]  /*0c40*/  LDC R19, c[0x0][0x390] ;  /* 0x0000e400ff137b82 */ /* 0x000e220000000800 */
[----:B------:R-:W-:Y:S01]  /*0c50*/  UISETP.GE.U32.AND UP0, UPT, UR38, 0x4, UPT ;  /* 0x000000042600788c */ /* 0x000fe2000bf06070 */
[----:B0-----:R-:W-:-:S08]  /*0c60*/  LOP3.LUT R19, R19, 0x3, RZ, 0xc0, !PT ;  /* 0x0000000313137812 */ /* 0x001fd000078ec0ff */
[----:B------:R-:W-:Y:S05]  /*0c70*/  BRA.U !UP0, `(.L_x_29) ;  /* 0x0000000508587547 */ /* 0x000fea000b800000 */
[----:B------:R-:W0:Y:S01]  /*0c80*/  LDC.64 R4, c[0x0][0x388] ;  /* 0x0000e200ff047b82 */ /* 0x000e220000000a00 */
[----:B------:R-:W-:-:S07]  /*0c90*/  IMAD.IADD R3, R26, 0x1, R23 ;  /* 0x000000011a037824 */ /* 0x000fce00078e0217 */
[----:B------:R-:W1:Y:S01]  /*0ca0*/  LDC.64 R28, c[0x0][0x3a0] ;  /* 0x0000e800ff1c7b82 */ /* 0x000e620000000a00 */
[----:B0-----:R-:W-:-:S06]  /*0cb0*/  IMAD.WIDE.U32 R4, R3, 0x4, R4 ;  /* 0x0000000403047825 */ /* 0x001fcc00078e0004 */
[----:B------:R-:W2:Y:S01]  /*0cc0*/  LDG.E R4, desc[UR36][R4.64] ;  /* 0x0000002404047981 */ /* 0x000ea2000c1e1900 */
[----:B------:R-:W-:Y:S01]  /*0cd0*/  BSSY.RECONVERGENT B6, `(.L_x_30) ;  /* 0x0000011000067945 */ /* 0x000fe20003800200 */
[----:B-1----:R-:W-:Y:S01]  /*0ce0*/  IMAD.WIDE.U32 R28, R23, 0x4, R28 ;  /* 0x00000004171c7825 */ /* 0x002fe200078e001c */
[----:B--2---:R-:W-:-:S13]  /*0cf0*/  ISETP.GE.AND P0, PT, R4, 0x1, PT ;  /* 0x000000010400780c */ /* 0x004fda0003f06270 */
[----:B------:R-:W-:Y:S05]  /*0d00*/  @!P0 BRA `(.L_x_31) ;  /* 0x0000000000348947 */ /* 0x000fea0003800000 */
[----:B------:R-:W-:Y:S01]  /*0d10*/  MOV R8, 0x18 ;  /* 0x0000001800087802 */ /* 0x000fe20000000f00 */
[----:B------:R-:W-:Y:S01]  /*0d20*/  IMAD.MOV.U32 R22, RZ, RZ, R18 ;  /* 0x000000ffff167224 */ /* 0x000fe200078e0012 */
[----:B------:R-:W0:Y:S01]  /*0d30*/  LDCU.64 UR4, c[0x4][URZ] ;  /* 0x01000000ff0477ac */ /* 0x000e220008000a00 */
[----:B------:R-:W-:Y:S02]  /*0d40*/  IMAD.MOV.U32 R6, RZ, RZ, R25 ;  /* 0x000000ffff067224 */ /* 0x000fe400078e0019 */
[----:B------:R-:W-:Y:S01]  /*0d50*/  IMAD.MOV.U32 R7, RZ, RZ, R24 ;  /* 0x000000ffff077224 */ /* 0x000fe200078e0018 */
[----:B------:R1:W-:Y:S01]  /*0d60*/  STL.64 [R1], R22 ;  /* 0x0000001601007387 */ /* 0x0003e20000100a00 */
[----:B------:R-:W2:Y:S01]  /*0d70*/  LDC.64 R8, c[0x4][R8] ;  /* 0x0100000008087b82 */ /* 0x000ea20000000a00 */
[----:B0-----:R-:W-:Y:S01]  /*0d80*/  IMAD.U32 R4, RZ, RZ, UR4 ;  /* 0x00000004ff047e24 */ /* 0x001fe2000f8e00ff */
[----:B-1----:R-:W-:-:S07]  /*0d90*/  MOV R5, UR5 ;  /* 0x0000000500057c02 */ /* 0x002fce0008000f00 */
[----:B------:R-:W-:-:S07]  /*0da0*/  LEPC R20, `(.L_x_32) ;  /* 0x000000001014794e */ /* 0x000fce0000000000 */
[----:B--2---:R-:W-:Y:S05]  /*0db0*/  CALL.ABS.NOINC R8 ;  /* 0x0000000008007343 */ /* 0x004fea0003c00000 */
.L_x_32:
[----:B------:R-:W2:Y:S02]  /*0dc0*/  LDG.E R3, desc[UR36][R28.64] ;  /* 0x000000241c037981 */ /* 0x000ea4000c1e1900 */
[----:B--2---:R-:W-:-:S07]  /*0dd0*/  VIMNMX R2, PT, PT, R2, R3, PT ;  /* 0x0000000302027248 */ /* 0x004fce0003fe0100 */
.L_x_31:
[----:B------:R-:W-:Y:S05]  /*0de0*/  BSYNC.RECONVERGENT B6 ;  /* 0x0000000000067941 */ /* 0x000fea0003800200 */
.L_x_30:
[----:B------:R-:W0:Y:S01]  /*0df0*/  LDCU.64 UR4, c[0x0][0x388] ;  /* 0x00007100ff0477ac */ /* 0x000e220008000a00 */
[----:B------:R-:W-:-:S05]  /*0e00*/  IADD3 R0, P0, PT, R26, R23, RZ ;  /* 0x000000171a007210 */ /* 0x000fca0007f1e0ff */
[----:B------:R-:W-:Y:S01]  /*0e10*/  IMAD.X R3, RZ, RZ, RZ, P0 ;  /* 0x000000ffff037224 */ /* 0x000fe200000e06ff */
[----:B0-----:R-:W-:-:S04]  /*0e20*/  LEA R16, P0, R0, UR4, 0x2 ;  /* 0x0000000400107c11 */ /* 0x001fc8000f8010ff */
[----:B------:R-:W-:-:S05]  /*0e30*/  LEA.HI.X R17, R0, UR5, R3, 0x2, P0 ;  /* 0x0000000500117c11 */ /* 0x000fca00080f1403 */
        /* <DEDUP_REMOVED lines=16> */
.L_x_35:
[----:B------:R-:W2:Y:S02]  /*0f40*/  LDG.E R3, desc[UR36][R28.64+0x4] ;  /* 0x000004241c037981 */ /* 0x000ea4000c1e1900 */
[----:B--2---:R-:W-:-:S07]  /*0f50*/  VIMNMX R2, PT, PT, R2, R3, PT ;  /* 0x0000000302027248 */ /* 0x004fce0003fe0100 */
.L_x_34:
[----:B------:R-:W-:Y:S05]  /*0f60*/  BSYNC.RECONVERGENT B6 ;  /* 0x0000000000067941 */ /* 0x000fea0003800200 */
.L_x_33:
        /* <DEDUP_REMOVED lines=16> */
.L_x_38:
[----:B------:R-:W2:Y:S02]  /*1070*/  LDG.E R3, desc[UR36][R28.64+0x8] ;  /* 0x000008241c037981 */ /* 0x000ea4000c1e1900 */
[----:B--2---:R-:W-:-:S07]  /*1080*/  VIMNMX R2, PT, PT, R2, R3, PT ;  /* 0x0000000302027248 */ /* 0x004fce0003fe0100 */
.L_x_37:
[----:B------:R-:W-:Y:S05]  /*1090*/  BSYNC.RECONVERGENT B6 ;  /* 0x0000000000067941 */ /* 0x000fea0003800200 */
.L_x_36:
        /* <DEDUP_REMOVED lines=16> */
.L_x_41:
[----:B------:R-:W2:Y:S02]  /*11a0*/  LDG.E R29, desc[UR36][R28.64+0xc] ;  /* 0x00000c241c1d7981 */ /* 0x000ea4000c1e1900 */
[----:B--2---:R-:W-:-:S07]  /*11b0*/  VIMNMX R2, PT, PT, R2, R29, PT ;  /* 0x0000001d02027248 */ /* 0x004fce0003fe0100 */
.L_x_40:
[----:B------:R-:W-:Y:S05]  /*11c0*/  BSYNC.RECONVERGENT B6 ;  /* 0x0000000000067941 */ /* 0x000fea0003800200 */
.L_x_39:
[----:B------:R-:W-:-:S07]  /*11d0*/  VIADD R23, R23, 0x4 ;  /* 0x0000000417177836 */ /* 0x000fce0000000000 */
.L_x_29:
[----:B------:R-:W-:-:S13]  /*11e0*/  ISETP.NE.AND P0, PT, R19, RZ, PT ;  /* 0x000000ff1300720c */ /* 0x000fda0003f05270 */
[----:B------:R-:W-:Y:S05]  /*11f0*/  @!P0 BRA `(.L_x_28) ;  /* 0x0000000400288947 */ /* 0x000fea0003800000 */
[----:B------:R-:W-:-:S13]  /*1200*/  ISETP.NE.AND P0, PT, R19, 0x1, PT ;  /* 0x000000011300780c */ /* 0x000fda0003f05270 */
[----:B------:R-:W-:Y:S05]  /*1210*/  @!P0 BRA `(.L_x_42) ;  /* 0x0000000000bc8947 */ /* 0x000fea0003800000 */
        /* <DEDUP_REMOVED lines=10> */
[----:B------:R-:W0:Y:S01]  /*12c0*/  LDCU.64 UR4, c[0x4][URZ] ;  /* 0x01000000ff0477ac */ /* 0x000e220008000a00 */
[----:B------:R-:W-:Y:S01]  /*12d0*/  MOV R19, R23 ;  /* 0x0000001700137202 */ /* 0x000fe20000000f00 */
[----:B------:R-:W-:Y:S01]  /*12e0*/  IMAD.MOV.U32 R6, RZ, RZ, R25 ;  /* 0x000000ffff067224 */ /* 0x000fe200078e0019 */
[----:B------:R-:W-:Y:S02]  /*12f0*/  MOV R7, R24 ;  /* 0x0000001800077202 */ /* 0x000fe40000000f00 */
[----:B------:R-:W1:Y:S01]  /*1300*/  LDC.64 R8, c[0x4][R8] ;  /* 0x0100000008087b82 */ /* 0x000e620000000a00 */
[----:B------:R2:W-:Y:S01]  /*1310*/  STL.64 [R1], R18 ;  /* 0x0000001201007387 */ /* 0x0005e20000100a00 */
[----:B0-----:R-:W-:Y:S02]  /*1320*/  IMAD.U32 R4, RZ, RZ, UR4 ;  /* 0x00000004ff047e24 */ /* 0x001fe4000f8e00ff */
[----:B--2---:R-:W-:-:S07]  /*1330*/  IMAD.U32 R5, RZ, RZ, UR5 ;  /* 0x00000005ff057e24 */ /* 0x004fce000f8e00ff */
[----:B------:R-:W-:-:S07]  /*1340*/  LEPC R20, `(.L_x_45) ;  /* 0x000000001014794e */ /* 0x000fce0000000000 */
[----:B-1----:R-:W-:Y:S05]  /*1350*/  CALL.ABS.NOINC R8 ;  /* 0x0000000008007343 */ /* 0x002fea0003c00000 */
.L_x_45:
[----:B------:R-:W2:Y:S02]  /*1360*/  LDG.E R3, desc[UR36][R16.64] ;  /* 0x0000002410037981 */ /* 0x000ea4000c1e1900 */
[----:B--2---:R-:W-:-:S07]  /*1370*/  VIMNMX R2, PT, PT, R2, R3, PT ;  /* 0x0000000302027248 */ /* 0x004fce0003fe0100 */
.L_x_44:
[----:B------:R-:W-:Y:S05]  /*1380*/  BSYNC.RECONVERGENT B6 ;  /* 0x0000000000067941 */ /* 0x000fea0003800200 */
.L_x_43:
        /* <DEDUP_REMOVED lines=20> */
.L_x_48:
[----:B------:R-:W2:Y:S02]  /*14d0*/  LDG.E R17, desc[UR36][R16.64+0x4] ;  /* 0x0000042410117981 */ /* 0x000ea4000c1e1900 */
[----:B--2---:R-:W-:-:S07]  /*14e0*/  VIMNMX R2, PT, PT, R2, R17, PT ;  /* 0x0000001102027248 */ /* 0x004fce0003fe0100 */
.L_x_47:
[----:B------:R-:W-:Y:S05]  /*14f0*/  BSYNC.RECONVERGENT B6 ;  /* 0x0000000000067941 */ /* 0x000fea0003800200 */
.L_x_46:
[----:B------:R-:W-:-:S07]  /*1500*/  VIADD R23, R23, 0x2 ;  /* 0x0000000217177836 */ /* 0x000fce0000000000 */
.L_x_42:
[----:B------:R-:W0:Y:S02]  /*1510*/  LDCU UR4, c[0x0][0x390] ;  /* 0x00007200ff0477ac */ /* 0x000e240008000800 */
[----:B0-----:R-:W-:-:S04]  /*1520*/  ULOP3.LUT UR4, UR4, 0x1, URZ, 0xc0, !UPT ;  /* 0x0000000104047892 */ /* 0x001fc8000f8ec0ff */
[----:B------:R-:W-:-:S09]  /*1530*/  UISETP.NE.U32.AND UP0, UPT, UR4, 0x1, UPT ;  /* 0x000000010400788c */ /* 0x000fd2000bf05070 */
[----:B------:R-:W-:Y:S05]  /*1540*/  BRA.U UP0, `(.L_x_28) ;  /* 0x0000000100547547 */ /* 0x000fea000b800000 */
[----:B------:R-:W0:Y:S01]  /*1550*/  LDC.64 R4, c[0x0][0x388] ;  /* 0x0000e200ff047b82 */ /* 0x000e220000000a00 */
[----:B------:R-:W-:-:S05]  /*1560*/  IADD3 R3, PT, PT, R26, R23, RZ ;  /* 0x000000171a037210 */ /* 0x000fca0007ffe0ff */
[----:B0-----:R-:W-:-:S06]  /*1570*/  IMAD.WIDE.U32 R4, R3, 0x4, R4 ;  /* 0x0000000403047825 */ /* 0x001fcc00078e0004 */
[----:B------:R-:W2:Y:S02]  /*1580*/  LDG.E R4, desc[UR36][R4.64] ;  /* 0x0000002404047981 */ /* 0x000ea4000c1e1900 */
[----:B--2---:R-:W-:-:S13]  /*1590*/  ISETP.GE.AND P0, PT, R4, 0x1, PT ;  /* 0x000000010400780c */ /* 0x004fda0003f06270 */
[----:B------:R-:W-:Y:S05]  /*15a0*/  @!P0 BRA `(.L_x_28) ;  /* 0x00000000003c8947 */ /* 0x000fea0003800000 */
[----:B------:R-:W-:Y:S01]  /*15b0*/  IMAD.MOV.U32 R19, RZ, RZ, R23 ;  /* 0x000000ffff137224 */ /* 0x000fe200078e0017 */
[----:B------:R-:W-:Y:S01]  /*15c0*/  MOV R0, 0x18 ;  /* 0x0000001800007802 */ /* 0x000fe20000000f00 */
[----:B------:R-:W0:Y:S01]  /*15d0*/  LDCU.64 UR4, c[0x4][URZ] ;  /* 0x01000000ff0477ac */ /* 0x000e220008000a00 */
[----:B------:R-:W-:Y:S01]  /*15e0*/  MOV R6, R25 ;  /* 0x0000001900067202 */ /* 0x000fe20000000f00 */
[----:B------:R-:W-:Y:S01]  /*15f0*/  IMAD.MOV.U32 R7, RZ, RZ, R24 ;  /* 0x000000ffff077224 */ /* 0x000fe200078e0018 */
[----:B------:R1:W-:Y:S01]  /*1600*/  STL.64 [R1], R18 ;  /* 0x0000001201007387 */ /* 0x0003e20000100a00 */
[----:B------:R1:W2:Y:S01]  /*1610*/  LDC.64 R8, c[0x4][R0] ;  /* 0x0100000000087b82 */ /* 0x0002a20000000a00 */
[----:B0-----:R-:W-:Y:S02]  /*1620*/  IMAD.U32 R4, RZ, RZ, UR4 ;  /* 0x00000004ff047e24 */ /* 0x001fe4000f8e00ff */
[----:B-1----:R-:W-:-:S07]  /*1630*/  IMAD.U32 R5, RZ, RZ, UR5 ;  /* 0x00000005ff057e24 */ /* 0x002fce000f8e00ff */
[----:B------:R-:W-:-:S07]  /*1640*/  LEPC R20, `(.L_x_49) ;  /* 0x000000001014794e */ /* 0x000fce0000000000 */
[----:B--2---:R-:W-:Y:S05]  /*1650*/  CALL.ABS.NOINC R8 ;  /* 0x0000000008007343 */ /* 0x004fea0003c00000 */
.L_x_49:
[----:B------:R-:W0:Y:S02]  /*1660*/  LDC.64 R4, c[0x0][0x3a0] ;  /* 0x0000e800ff047b82 */ /* 0x000e240000000a00 */
[----:B0-----:R-:W-:-:S06]  /*1670*/  IMAD.WIDE.U32 R4, R23, 0x4, R4 ;  /* 0x0000000417047825 */ /* 0x001fcc00078e0004 */
[----:B------:R-:W2:Y:S02]  /*1680*/  LDG.E R5, desc[UR36][R4.64] ;  /* 0x0000002404057981 */ /* 0x000ea4000c1e1900 */
[----:B--2---:R-:W-:-:S07]  /*1690*/  VIMNMX R2, PT, PT, R2, R5, PT ;  /* 0x0000000502027248 */ /* 0x004fce0003fe0100 */
.L_x_28:
[----:B------:R-:W-:Y:S05]  /*16a0*/  BSYNC.RECONVERGENT B7 ;  /* 0x0000000000077941 */ /* 0x000fea0003800200 */
.L_x_1:
[----:B------:R-:W0:Y:S01]  /*16b0*/  LDC R16, c[0x0][0x390] ;  /* 0x0000e400ff107b82 */ /* 0x000e220000000800 */
[----:B------:R1:W-:Y:S01]  /*16c0*/  STL [R1], R2 ;  /* 0x0000000201007387 */ /* 0x0003e20000100800 */
[----:B------:R-:W2:Y:S01]  /*16d0*/  LDCU.64 UR4, c[0x4][0x8] ;  /* 0x01000100ff0477ac */ /* 0x000ea20008000a00 */
[----:B------:R-:W-:Y:S01]  /*16e0*/  MOV R0, 0x18 ;  /* 0x0000001800007802 */ /* 0x000fe20000000f00 */
[----:B------:R-:W-:Y:S01]  /*16f0*/  IMAD.MOV.U32 R7, RZ, RZ, R24 ;  /* 0x000000ffff077224 */ /* 0x000fe200078e0018 */
[----:B------:R-:W-:-:S03]  /*1700*/  MOV R6, R25 ;  /* 0x0000001900067202 */ /* 0x000fc60000000f00 */
[----:B------:R3:W4:Y:S01]  /*1710*/  LDC.64 R8, c[0x4][R0] ;  /* 0x0100000000087b82 */ /* 0x0007220000000a00 */
[----:B--2---:R-:W-:Y:S02]  /*1720*/  IMAD.U32 R4, RZ, RZ, UR4 ;  /* 0x00000004ff047e24 */ /* 0x004fe4000f8e00ff */
[----:B------:R-:W-:Y:S01]  /*1730*/  IMAD.U32 R5, RZ, RZ, UR5 ;  /* 0x00000005ff057e24 */ /* 0x000fe2000f8e00ff */
[----:B0-----:R-:W-:-:S04]  /*1740*/  ISETP.GE.AND P0, PT, R16, 0x1, PT ;  /* 0x000000011000780c */ /* 0x001fc80003f06270 */
[----:B-1-3--:R-:W-:-:S09]  /*1750*/  P2R R0, PR, RZ, 0x1 ;  /* 0x00000001ff007803 */ /* 0x00afd20000000000 */
[----:B------:R-:W-:-:S07]  /*1760*/  LEPC R20, `(.L_x_50) ;  /* 0x000000001014794e */ /* 0x000fce0000000000 */
[----:B----4-:R-:W-:Y:S05]  /*1770*/  CALL.ABS.NOINC R8 ;  /* 0x0000000008007343 */ /* 0x010fea0003c00000 */
.L_x_50:
[----:B------:R-:W0:Y:S01]  /*1780*/  LDC.64 R4, c[0x0][0x3a0] ;  /* 0x0000e800ff047b82 */ /* 0x000e220000000a00 */
[----:B------:R-:W-:Y:S01]  /*1790*/  ISETP.GE.AND P6, PT, R16, 0x1, PT ;  /* 0x000000011000780c */ /* 0x000fe20003fc6270 */
[----:B0-----:R-:W-:-:S06]  /*17a0*/  IMAD.WIDE.U32 R4, R18, 0x4, R4 ;  /* 0x0000000412047825 */ /* 0x001fcc00078e0004 */
[----:B------:R-:W2:Y:S02]  /*17b0*/  LDG.E R5, desc[UR36][R4.64] ;  /* 0x0000002404057981 */ /* 0x000ea4000c1e1900 */
[----:B--2---:R-:W-:-:S13]  /*17c0*/  ISETP.LE.OR P0, PT, R5, R2, !P6 ;  /* 0x000000020500720c */ /* 0x004fda0007703670 */
[----:B------:R-:W-:Y:S05]  /*17d0*/  @P0 EXIT ;  /* 0x000000000000094d */ /* 0x000fea0003800000 */
[----:B------:R-:W0:Y:S01]  /*17e0*/  LDC R0, c[0x0][0x390] ;  /* 0x0000e400ff007b82 */ /* 0x000e220000000800 */
[----:B------:R-:W-:Y:S01]  /*17f0*/  IMAD.MOV.U32 R19, RZ, RZ, RZ ;  /* 0x000000ffff137224 */ /* 0x000fe200078e00ff */
[C---:B0-----:R-:W-:Y:S02]  /*1800*/  ISETP.GE.U32.AND P0, PT, R0.reuse, 0x10, PT ;  /* 0x000000100000780c */ /* 0x041fe40003f06070 */
[----:B------:R-:W-:-:S11]  /*1810*/  LOP3.LUT R23, R0, 0xf, RZ, 0xc0, !PT ;  /* 0x0000000f00177812 */ /* 0x000fd600078ec0ff */
[----:B------:R-:W-:Y:S05]  /*1820*/  @!P0 BRA `(.L_x_51) ;  /* 0x0000000800dc8947 */ /* 0x000fea0003800000 */
[----:B------:R-:W-:Y:S01]  /*1830*/  BSSY.RECONVERGENT B6, `(.L_x_51) ;  /* 0x00000b6000067945 */ /* 0x000fe20003800200 */
[----:B------:R-:W-:Y:S01]  /*1840*/  LOP3.LUT R19, R0, 0x7ffffff0, RZ, 0xc0, !PT ;  /* 0x7ffffff000137812 */ /* 0x000fe200078ec0ff */
[----:B------:R-:W-:-:S07]  /*1850*/  IMAD.MOV.U32 R17, RZ, RZ, RZ ;  /* 0x000000ffff117224 */ /* 0x000fce00078e00ff */
.L_x_68:
[----:B------:R-:W-:Y:S01]  /*1860*/  MOV R16, R18 ;  /* 0x0000001200107202 */ /* 0x000fe20000000f00 */
[----:B------:R-:W0:Y:S01]  /*1870*/  LDCU.64 UR4, c[0x4][0x10] ;  /* 0x01000200ff0477ac */ /* 0x000e220008000a00 */
[----:B------:R-:W-:Y:S01]  /*1880*/  MOV R22, 0x18 ;  /* 0x0000001800167802 */ /* 0x000fe20000000f00 */
[----:B------:R-:W-:Y:S01]  /*1890*/  IMAD.MOV.U32 R7, RZ, RZ, R24 ;  /* 0x000000ffff077224 */ /* 0x000fe200078e0018 */
[----:B------:R-:W-:Y:S01]  /*18a0*/  MOV R6, R25 ;  /* 0x0000001900067202 */ /* 0x000fe20000000f00 */
[----:B------:R1:W-:Y:S01]  /*18b0*/  STL.64 [R1], R16 ;  /* 0x0000001001007387 */ /* 0x0003e20000100a00 */
[----:B------:R1:W2:Y:S01]  /*18c0*/  LDC.64 R2, c[0x4][R22] ;  /* 0x0100000016027b82 */ /* 0x0002a20000000a00 */
[----:B0-----:R-:W-:Y:S02]  /*18d0*/  IMAD.U32 R4, RZ, RZ, UR4 ;  /* 0x00000004ff047e24 */ /* 0x001fe4000f8e00ff */
[----:B-1----:R-:W-:-:S07]  /*18e0*/  IMAD.U32 R5, RZ, RZ, UR5 ;  /* 0x00000005ff057e24 */ /* 0x002fce000f8e00ff */
[----:B------:R-:W-:-:S07]  /*18f0*/  LEPC R20, `(.L_x_52) ;  /* 0x000000001014794e */ /* 0x000fce0000000000 */
[----:B--2---:R-:W-:Y:S05]  /*1900*/  CALL.ABS.NOINC R2 ;  /* 0x0000000002007343 */ /* 0x004fea0003c00000 */
.L_x_52:
[----:B------:R-:W-:Y:S01]  /*1910*/  VIADD R9, R17, 0x1 ;  /* 0x0000000111097836 */ /* 0x000fe20000000000 */
[----:B------:R-:W-:Y:S01]  /*1920*/  MOV R8, R18 ;  /* 0x0000001200087202 */ /* 0x000fe20000000f00 */
[----:B------:R0:W1:Y:S01]  /*1930*/  LDC.64 R2, c[0x4][R22] ;  /* 0x0100000016027b82 */ /* 0x0000620000000a00 */
[----:B------:R-:W2:Y:S01]  /*1940*/  LDCU.64 UR4, c[0x4][0x10] ;  /* 0x01000200ff0477ac */ /* 0x000ea20008000a00 */
[----:B------:R-:W-:Y:S01]  /*1950*/  MOV R6, R25 ;  /* 0x0000001900067202 */ /* 0x000fe20000000f00 */
[----:B------:R-:W-:Y:S01]  /*1960*/  IMAD.MOV.U32 R7, RZ, RZ, R24 ;  /* 0x000000ffff077224 */ /* 0x000fe200078e0018 */
[----:B------:R0:W-:Y:S01]  /*1970*/  STL.64 [R1], R8 ;  /* 0x0000000801007387 */ /* 0x0001e20000100a00 */
[----:B--2---:R-:W-:Y:S02]  /*1980*/  IMAD.U32 R4, RZ, RZ, UR4 ;  /* 0x00000004ff047e24 */ /* 0x004fe4000f8e00ff */
[----:B0-----:R-:W-:-:S07]  /*1990*/  IMAD.U32 R5, RZ, RZ, UR5 ;  /* 0x00000005ff057e24 */ /* 0x001fce000f8e00ff */
[----:B------:R-:W-:-:S07]  /*19a0*/  LEPC R20, `(.L_x_53) ;  /* 0x000000001014794e */ /* 0x000fce0000000000 */
[----:B-1----:R-:W-:Y:S05]  /*19b0*/  CALL.ABS.NOINC R2 ;  /* 0x0000000002007343 */ /* 0x002fea0003c00000 */
.L_x_53:
        /* <DEDUP_REMOVED lines=11> */
.L_x_54:
        /* <DEDUP_REMOVED lines=11> */
.L_x_55:
        /* <DEDUP_REMOVED lines=11> */
.L_x_56:
        /* <DEDUP_REMOVED lines=11> */
.L_x_57:
        /* <DEDUP_REMOVED lines=11> */
.L_x_58:
        /* <DEDUP_REMOVED lines=11> */
.L_x_59:
        /* <DEDUP_REMOVED lines=11> */
.L_x_60:
        /* <DEDUP_REMOVED lines=11> */
.L_x_61:
        /* <DEDUP_REMOVED lines=11> */
.L_x_62:
        /* <DEDUP_REMOVED lines=11> */
.L_x_63:
        /* <DEDUP_REMOVED lines=11> */
.L_x_64:
        /* <DEDUP_REMOVED lines=11> */
.L_x_65:
        /* <DEDUP_REMOVED lines=11> */
.L_x_66:
        /* <DEDUP_REMOVED lines=11> */
.L_x_67:
[----:B------:R-:W-:-:S05]  /*2360*/  VIADD R17, R17, 0x10 ;  /* 0x0000001011117836 */ /* 0x000fca0000000000 */
[----:B------:R-:W-:-:S13]  /*2370*/  ISETP.NE.AND P0, PT, R17, R19, PT ;  /* 0x000000131100720c */ /* 0x000fda0003f05270 */
[----:B------:R-:W-:Y:S05]  /*2380*/  @P0 BRA `(.L_x_68) ;  /* 0xfffffff400340947 */ /* 0x000fea000383ffff */
[----:B------:R-:W-:Y:S05]  /*2390*/  BSYNC.RECONVERGENT B6 ;  /* 0x0000000000067941 */ /* 0x000fea0003800200 */
.L_x_51:
[----:B------:R-:W-:-:S13]  /*23a0*/  ISETP.NE.AND P0, PT, R23, RZ, PT ;  /* 0x000000ff1700720c */ /* 0x000fda0003f05270 */
[----:B------:R-:W-:Y:S05]  /*23b0*/  @!P0 EXIT ;  /* 0x000000000000894d */ /* 0x000fea0003800000 */
[----:B------:R-:W0:Y:S01]  /*23c0*/  LDC R16, c[0x0][0x390] ;  /* 0x0000e400ff107b82 */ /* 0x000e220000000800 */
[----:B------:R-:W-:Y:S02]  /*23d0*/  ISETP.GE.U32.AND P0, PT, R23, 0x8, PT ;  /* 0x000000081700780c */ /* 0x000fe40003f06070 */
[----:B0-----:R-:W-:-:S11]  /*23e0*/  LOP3.LUT R16, R16, 0x7, RZ, 0xc0, !PT ;  /* 0x0000000710107812 */ /* 0x001fd600078ec0ff */
[----:B------:R-:W-:Y:S05]  /*23f0*/  @!P0 BRA `(.L_x_69) ;  /* 0x0000000400608947 */ /* 0x000fea0003800000 */
[----:B------:R-:W-:Y:S01]  /*2400*/  MOV R2, 0x18 ;  /* 0x0000001800027802 */ /* 0x000fe20000000f00 */
[----:B------:R0:W-:Y:S01]  /*2410*/  STL.64 [R1], R18 ;  /* 0x0000001201007387 */ /* 0x0001e20000100a00 */
[----:B------:R-:W1:Y:S01]  /*2420*/  LDCU.64 UR4, c[0x4][0x10] ;  /* 0x01000200ff0477ac */ /* 0x000e620008000a00 */
[----:B------:R-:W-:Y:S01]  /*2430*/  IMAD.MOV.U32 R6, RZ, RZ, R25 ;  /* 0x000000ffff067224 */ /* 0x000fe200078e0019 */
[----:B------:R0:W2:Y:S01]  /*2440*/  LDC.64 R8, c[0x4][R2] ;  /* 0x0100000002087b82 */ /* 0x0000a20000000a00 */
[----:B------:R-:W-:Y:S02]  /*2450*/  MOV R7, R24 ;  /* 0x0000001800077202 */ /* 0x000fe40000000f00 */
[----:B-1----:R-:W-:Y:S01]  /*2460*/  MOV R4, UR4 ;  /* 0x0000000400047c02 */ /* 0x002fe20008000f00 */
[----:B0-----:R-:W-:-:S07]  /*2470*/  IMAD.U32 R5, RZ, RZ, UR5 ;  /* 0x00000005ff057e24 */ /* 0x001fce000f8e00ff */
[----:B------:R-:W-:-:S07]  /*2480*/  LEPC R20, `(.L_x_70) ;  /* 0x000000001014794e */ /* 0x000fce0000000000 */
[----:B--2---:R-:W-:Y:S05]  /*2490*/  CALL.ABS.NOINC R8 ;  /* 0x0000000008007343 */ /* 0x004fea0003c00000 */
.L_x_70:
[----:B------:R-:W-:Y:S01]  /*24a0*/  VIADD R11, R19, 0x1 ;  /* 0x00000001130b7836 */ /* 0x000fe20000000000 */
[----:B------:R0:W1:Y:S01]  /*24b0*/  LDC.64 R8, c[0x4][R2] ;  /* 0x0100000002087b82 */ /* 0x0000620000000a00 */
[----:B------:R-:W-:Y:S01]  /*24c0*/  IMAD.MOV.U32 R10, RZ, RZ, R18 ;  /* 0x000000ffff0a7224 */ /* 0x000fe200078e0012 */
[----:B------:R-:W2:Y:S01]  /*24d0*/  LDCU.64 UR4, c[0x4][0x10] ;  /* 0x01000200ff0477ac */ /* 0x000ea20008000a00 */
[----:B------:R-:W-:Y:S01]  /*24e0*/  IMAD.MOV.U32 R6, RZ, RZ, R25 ;  /* 0x000000ffff067224 */ /* 0x000fe200078e0019 */
[----:B------:R-:W-:Y:S02]  /*24f0*/  MOV R7, R24 ;  /* 0x0000001800077202 */ /* 0x000fe40000000f00 */
[----:B------:R0:W-:Y:S01]  /*2500*/  STL.64 [R1], R10 ;  /* 0x0000000a01007387 */ /* 0x0001e20000100a00 */
[----:B--2---:R-:W-:Y:S01]  /*2510*/  MOV R4, UR4 ;  /* 0x0000000400047c02 */ /* 0x004fe20008000f00 */
[----:B0-----:R-:W-:-:S07]  /*2520*/  IMAD.U32 R5, RZ, RZ, UR5 ;  /* 0x00000005ff057e24 */ /* 0x001fce000f8e00ff */
[----:B------:R-:W-:-:S07]  /*2530*/  LEPC R20, `(.L_x_71) ;  /* 0x000000001014794e */ /* 0x000fce0000000000 */
[----:B-1----:R-:W-:Y:S05]  /*2540*/  CALL.ABS.NOINC R8 ;  /* 0x0000000008007343 */ /* 0x002fea0003c00000 */
.L_x_71:
        /* <DEDUP_REMOVED lines=11> */
.L_x_72:
        /* <DEDUP_REMOVED lines=11> */
.L_x_73:
        /* <DEDUP_REMOVED lines=11> */
.L_x_74:
        /* <DEDUP_REMOVED lines=11> */
.L_x_75:
        /* <DEDUP_REMOVED lines=11> */
.L_x_76:
[----:B------:R-:W-:Y:S01]  /*28c0*/  VIADD R9, R19, 0x7 ;  /* 0x0000000713097836 */ /* 0x000fe20000000000 */
[----:B------:R-:W0:Y:S01]  /*28d0*/  LDC.64 R2, c[0x4][R2] ;  /* 0x0100000002027b82 */ /* 0x000e220000000a00 */
[----:B------:R-:W-:Y:S01]  /*28e0*/  IMAD.MOV.U32 R8, RZ, RZ, R18 ;  /* 0x000000ffff087224 */ /* 0x000fe200078e0012 */
[----:B------:R-:W1:Y:S01]  /*28f0*/  LDCU.64 UR4, c[0x4][0x10] ;  /* 0x01000200ff0477ac */ /* 0x000e620008000a00 */
[----:B------:R-:W-:Y:S01]  /*2900*/  IMAD.MOV.U32 R6, RZ, RZ, R25 ;  /* 0x000000ffff067224 */ /* 0x000fe200078e0019 */
[----:B------:R-:W-:Y:S02]  /*2910*/  MOV R7, R24 ;  /* 0x0000001800077202 */ /* 0x000fe40000000f00 */
[----:B------:R2:W-:Y:S01]  /*2920*/  STL.64 [R1], R8 ;  /* 0x0000000801007387 */ /* 0x0005e20000100a00 */
[----:B-1----:R-:W-:Y:S01]  /*2930*/  MOV R4, UR4 ;  /* 0x0000000400047c02 */ /* 0x002fe20008000f00 */
[----:B--2---:R-:W-:-:S07]  /*2940*/  IMAD.U32 R5, RZ, RZ, UR5 ;  /* 0x00000005ff057e24 */ /* 0x004fce000f8e00ff */
[----:B------:R-:W-:-:S07]  /*2950*/  LEPC R20, `(.L_x_77) ;  /* 0x000000001014794e */ /* 0x000fce0000000000 */
[----:B0-----:R-:W-:Y:S05]  /*2960*/  CALL.ABS.NOINC R2 ;  /* 0x0000000002007343 */ /* 0x001fea0003c00000 */
.L_x_77:
[----:B------:R-:W-:-:S07]  /*2970*/  VIADD R19, R19, 0x8 ;  /* 0x0000000813137836 */ /* 0x000fce0000000000 */
.L_x_69:
        /* <DEDUP_REMOVED lines=11> */
[----:B------:R-:W-:Y:S02]  /*2a30*/  IMAD.MOV.U32 R7, RZ, RZ, R24 ;  /* 0x000000ffff077224 */ /* 0x000fe400078e0018 */
[----:B-1----:R-:W-:Y:S01]  /*2a40*/  IMAD.U32 R4, RZ, RZ, UR4 ;  /* 0x00000004ff047e24 */ /* 0x002fe2000f8e00ff */
[----:B0-----:R-:W-:-:S07]  /*2a50*/  MOV R5, UR5 ;  /* 0x0000000500057c02 */ /* 0x001fce0008000f00 */
[----:B------:R-:W-:-:S07]  /*2a60*/  LEPC R20, `(.L_x_79) ;  /* 0x000000001014794e */ /* 0x000fce0000000000 */
[----:B--2---:R-:W-:Y:S05]  /*2a70*/  CALL.ABS.NOINC R8 ;  /* 0x0000000008007343 */ /* 0x004fea0003c00000 */
.L_x_79:
[----:B------:R-:W-:Y:S01]  /*2a80*/  IADD3 R11, PT, PT, R19, 0x1, RZ ;  /* 0x00000001130b7810 */ /* 0x000fe20007ffe0ff */
[----:B------:R-:W-:Y:S01]  /*2a90*/  IMAD.MOV.U32 R10, RZ, RZ, R18 ;  /* 0x000000ffff0a7224 */ /* 0x000fe200078e0012 */
[----:B------:R0:W1:Y:S01]  /*2aa0*/  LDC.64 R8, c[0x4][R2] ;  /* 0x0100000002087b82 */ /* 0x0000620000000a00 */
[----:B------:R-:W2:Y:S01]  /*2ab0*/  LDCU.64 UR4, c[0x4][0x10] ;  /* 0x01000200ff0477ac */ /* 0x000ea20008000a00 */
[----:B------:R-:W-:Y:S02]  /*2ac0*/  IMAD.MOV.U32 R6, RZ, RZ, R25 ;  /* 0x000000ffff067224 */ /* 0x000fe400078e0019 */
[----:B------:R0:W-:Y:S01]  /*2ad0*/  STL.64 [R1], R10 ;  /* 0x0000000a01007387 */ /* 0x0001e20000100a00 */
[----:B------:R-:W-:Y:S02]  /*2ae0*/  IMAD.MOV.U32 R7, RZ, RZ, R24 ;  /* 0x000000ffff077224 */ /* 0x000fe400078e0018 */
[----:B--2---:R-:W-:Y:S01]  /*2af0*/  IMAD.U32 R4, RZ, RZ, UR4 ;  /* 0x00000004ff047e24 */ /* 0x004fe2000f8e00ff */
[----:B0-----:R-:W-:-:S07]  /*2b00*/  MOV R5, UR5 ;  /* 0x0000000500057c02 */ /* 0x001fce0008000f00 */
[----:B------:R-:W-:-:S07]  /*2b10*/  LEPC R20, `(.L_x_80) ;  /* 0x000000001014794e */ /* 0x000fce0000000000 */
[----:B-1----:R-:W-:Y:S05]  /*2b20*/  CALL.ABS.NOINC R8 ;  /* 0x0000000008007343 */ /* 0x002fea0003c00000 */
.L_x_80:
        /* <DEDUP_REMOVED lines=11> */
.L_x_81:
[----:B------:R-:W-:Y:S01]  /*2be0*/  IADD3 R9, PT, PT, R19, 0x3, RZ ;  /* 0x0000000313097810 */ /* 0x000fe20007ffe0ff */
[----:B------:R-:W-:Y:S01]  /*2bf0*/  IMAD.MOV.U32 R8, RZ, RZ, R18 ;  /* 0x000000ffff087224 */ /* 0x000fe200078e0012 */
[----:B------:R-:W0:Y:S01]  /*2c00*/  LDC.64 R2, c[0x4][R2] ;  /* 0x0100000002027b82 */ /* 0x000e220000000a00 */
[----:B------:R-:W1:Y:S01]  /*2c10*/  LDCU.64 UR4, c[0x4][0x10] ;  /* 0x01000200ff0477ac */ /* 0x000e620008000a00 */
[----:B------:R-:W-:Y:S02]  /*2c20*/  IMAD.MOV.U32 R6, RZ, RZ, R25 ;  /* 0x000000ffff067224 */ /* 0x000fe400078e0019 */
[----:B------:R2:W-:Y:S01]  /*2c30*/  STL.64 [R1], R8 ;  /* 0x0000000801007387 */ /* 0x0005e20000100a00 */
[----:B------:R-:W-:Y:S02]  /*2c40*/  IMAD.MOV.U32 R7, RZ, RZ, R24 ;  /* 0x000000ffff077224 */ /* 0x000fe400078e0018 */
[----:B-1----:R-:W-:Y:S01]  /*2c50*/  IMAD.U32 R4, RZ, RZ, UR4 ;  /* 0x00000004ff047e24 */ /* 0x002fe2000f8e00ff */
[----:B--2---:R-:W-:-:S07]  /*2c60*/  MOV R5, UR5 ;  /* 0x0000000500057c02 */ /* 0x004fce0008000f00 */
[----:B------:R-:W-:-:S07]  /*2c70*/  LEPC R20, `(.L_x_82) ;  /* 0x000000001014794e */ /* 0x000fce0000000000 */
[----:B0-----:R-:W-:Y:S05]  /*2c80*/  CALL.ABS.NOINC R2 ;  /* 0x0000000002007343 */ /* 0x001fea0003c00000 */
.L_x_82:
[----:B------:R-:W-:-:S07]  /*2c90*/  IADD3 R19, PT, PT, R19, 0x4, RZ ;  /* 0x0000000413137810 */ /* 0x000fce0007ffe0ff */
.L_x_78:
[----:B------:R-:W-:-:S13]  /*2ca0*/  ISETP.NE.AND P0, PT, R16, RZ, PT ;  /* 0x000000ff1000720c */ /* 0x000fda0003f05270 */
[----:B------:R-:W-:Y:S05]  /*2cb0*/  @!P0 EXIT ;  /* 0x000000000000894d */ /* 0x000fea0003800000 */
[----:B------:R-:W-:-:S07]  /*2cc0*/  IMAD.MOV R2, RZ, RZ, -R16 ;  /* 0x000000ffff027224 */ /* 0x000fce00078e0a10 */
.L_x_84:
[----:B------:R-:W-:Y:S01]  /*2cd0*/  MOV R0, 0x18 ;  /* 0x0000001800007802 */ /* 0x000fe20000000f00 */
[----:B------:R0:W-:Y:S01]  /*2ce0*/  STL.64 [R1], R18 ;  /* 0x0000001201007387 */ /* 0x0001e20000100a00 */
[----:B------:R-:W1:Y:S01]  /*2cf0*/  LDCU.64 UR4, c[0x4][0x10] ;  /* 0x01000200ff0477ac */ /* 0x000e620008000a00 */
[----:B------:R-:W-:Y:S01]  /*2d00*/  VIADD R2, R2, 0x1 ;  /* 0x0000000102027836 */ /* 0x000fe20000000000 */
[----:B------:R0:W2:Y:S01]  /*2d10*/  LDC.64 R8, c[0x4][R0] ;  /* 0x0100000000087b82 */ /* 0x0000a20000000a00 */
[----:B------:R-:W-:Y:S01]  /*2d20*/  IMAD.MOV.U32 R6, RZ, RZ, R25 ;  /* 0x000000ffff067224 */ /* 0x000fe200078e0019 */
[----:B------:R-:W-:Y:S02]  /*2d30*/  MOV R7, R24 ;  /* 0x0000001800077202 */ /* 0x000fe40000000f00 */
[----:B------:R-:W-:-:S04]  /*2d40*/  ISETP.NE.AND P0, PT, R2, RZ, PT ;  /* 0x000000ff0200720c */ /* 0x000fc80003f05270 */
[----:B------:R-:W-:Y:S02]  /*2d50*/  P2R R16, PR, RZ, 0x1 ;  /* 0x00000001ff107803 */ /* 0x000fe40000000000 */
[----:B-1----:R-:W-:Y:S01]  /*2d60*/  MOV R4, UR4 ;  /* 0x0000000400047c02 */ /* 0x002fe20008000f00 */
[----:B0-----:R-:W-:-:S07]  /*2d70*/  IMAD.U32 R5, RZ, RZ, UR5 ;  /* 0x00000005ff057e24 */ /* 0x001fce000f8e00ff */
[----:B------:R-:W-:-:S07]  /*2d80*/  LEPC R20, `(.L_x_83) ;  /* 0x000000001014794e */ /* 0x000fce0000000000 */
[----:B--2---:R-:W-:Y:S05]  /*2d90*/  CALL.ABS.NOINC R8 ;  /* 0x0000000008007343 */ /* 0x004fea0003c00000 */
.L_x_83:
[----:B------:R-:W-:Y:S01]  /*2da0*/  ISETP.NE.AND P6, PT, R16, RZ, PT ;  /* 0x000000ff1000720c */ /* 0x000fe20003fc5270 */
[----:B------:R-:W-:-:S12]  /*2db0*/  VIADD R19, R19, 0x1 ;  /* 0x0000000113137836 */ /* 0x000fd80000000000 */
[----:B------:R-:W-:Y:S05]  /*2dc0*/  @P6 BRA `(.L_x_84) ;  /* 0xfffffffc00c06947 */ /* 0x000fea000383ffff */
[----:B------:R-:W-:Y:S05]  /*2dd0*/  EXIT ;  /* 0x000000000000794d */ /* 0x000fea0003800000 */
.L_x_85:
        /* <DEDUP_REMOVED lines=10> */
.L_x_87:


//--------------------- .nv.global.init           --------------------------
	.section	.nv.global.init,"aw",@progbits
.nv.global.init:
	.type		$str$3,@object
	.size		$str$3,($str$4 - $str$3)
$str$3:
        /*0000*/ 	.byte	0x68, 0x70, 0x72, 0x69, 0x6d, 0x65, 0x3a, 0x20, 0x25, 0x64, 0x0a, 0x00
	.type		$str$4,@object
	.size		$str$4,($str$2 - $str$4)
$str$4:
        /*000c*/ 	.byte	0x75, 0x2c, 0x20, 0x76, 0x27, 0x3a, 0x20, 0x28, 0x25, 0x64, 0x2c, 0x20, 0x25, 0x64, 0x29, 0x20
        /*001c*/ 	.byte	0x0a, 0x00
	.type		$str$2,@object
	.size		$str$2,(.L_0 - $str$2)
$str$2:
        /*001e*/ 	.byte	0x70, 0x75, 0x73, 0x68, 0x69, 0x6e, 0x67, 0x3a, 0x20, 0x28, 0x25, 0x64, 0x2c, 0x20, 0x25, 0x64
        /*002e*/ 	.byte	0x29, 0x20, 0xc2, 0xa3, 0x20, 0x45, 0x66, 0x0a, 0x00
.L_0:


//--------------------- .nv.shared.reserved.0     --------------------------
	.section	.nv.shared.reserved.0,"aw",@nobits
	.weak		__nv_reservedSMEM_offset_0_alias
	.size		__nv_reservedSMEM_offset_0_alias, 0, 64
	.other		__nv_reservedSMEM_offset_0_alias,@"STO_CUDA_RESERVED_SHARED STV_DEFAULT"
__nv_reservedSMEM_offset_0_alias:
	.zero		0
	.zero		64


//--------------------- .nv.constant0._ZN8parallel14GoldbergTarjan7relableEPiS1_iiS1_S1_i --------------------------
	.section	.nv.constant0._ZN8parallel14GoldbergTarjan7relableEPiS1_iiS1_S1_i,"a",@progbits
	.sectionflags	@""
	.align	4
.nv.constant0._ZN8parallel14GoldbergTarjan7relableEPiS1_iiS1_S1_i:
	.zero		940


//--------------------- .nv.constant0._ZN8parallel14GoldbergTarjan4pushEPiS1_iS1_S1_i --------------------------
	.section	.nv.constant0._ZN8parallel14GoldbergTarjan4pushEPiS1_iS1_S1_i,"a",@progbits
	.sectionflags	@""
	.align	4
.nv.constant0._ZN8parallel14GoldbergTarjan4pushEPiS1_iS1_S1_i:
	.zero		940


//--------------------- SYMBOLS --------------------------

	.type		.nv.reservedSmem.offset0,@object
	.size		.nv.reservedSmem.offset0,0x4
	.type		vprintf,@function
